def gluon_wgmma(
    a_ptr,
    b_ptr,
    c_ptr,
    M,
    N,
    K,
    stride_am,
    stride_bk,
    stride_cm,
    BLOCK_M: gl.constexpr,
    BLOCK_N: gl.constexpr,
    BLOCK_K: gl.constexpr,
    DTYPE: gl.constexpr,
    A_LAYOUT: gl.constexpr,
    B_LAYOUT: gl.constexpr,
    C_LAYOUT: gl.constexpr,
    B_SHAPE: gl.constexpr,
    TRANS_B: gl.constexpr,
    NUM_BUFFERS: gl.constexpr,
    NUM_WARPS: gl.constexpr,
):
    a_desc = tma.make_tensor_descriptor(
        a_ptr, [M, K], [stride_am, 1], [BLOCK_M, BLOCK_K], A_LAYOUT
    )
    b_desc = tma.make_tensor_descriptor(
        b_ptr,
        [N, K] if TRANS_B else [K, N],
        [stride_bk, 1],
        B_SHAPE,
        B_LAYOUT,
    )
    c_desc = tma.make_tensor_descriptor(
        c_ptr, [M, N], [stride_cm, 1], [BLOCK_M, BLOCK_N], C_LAYOUT
    )

    a_bufs = gl.allocate_shared_memory(
        DTYPE, [NUM_BUFFERS, BLOCK_M, BLOCK_K], A_LAYOUT
    )
    b_bufs = gl.allocate_shared_memory(DTYPE, [NUM_BUFFERS] + B_SHAPE, B_LAYOUT)

    pid_m = gl.program_id(0)
    pid_n = gl.program_id(1)
    off_m = pid_m * BLOCK_M
    off_n = pid_n * BLOCK_N

    mma_layout: gl.constexpr = pick_wgmma_layout(DTYPE, BLOCK_M, BLOCK_N, NUM_WARPS)
    acc = warpgroup_mma_init(
        gl.zeros((BLOCK_M, BLOCK_N), dtype=gl.float32, layout=mma_layout)
    )

    bars = gl.allocate_shared_memory(
        gl.int64, [NUM_BUFFERS, 1], mbarrier.MBarrierLayout()
    )
    for i in gl.static_range(NUM_BUFFERS):
        mbarrier.init(bars.index(i), count=1)
    idx = 0
    phase = 0

    for k in range(0, K, BLOCK_K):
        a = a_bufs.index(idx)
        b = b_bufs.index(idx)
        bar = bars.index(idx)
        mbarrier.expect(bar, a_desc.block_type.nbytes + b_desc.block_type.nbytes)
        tma.async_copy_global_to_shared(a_desc, [off_m, k], bar, a)
        tma.async_copy_global_to_shared(
            b_desc, [off_n, k] if TRANS_B else [k, off_n], bar, b
        )
        mbarrier.wait(bar, phase=phase)

        if TRANS_B:
            b = b.permute((1, 0))
        acc = warpgroup_mma_wait(num_outstanding=0, deps=(acc,))
        acc = warpgroup_mma(a, b, acc, is_async=True)

        idx += 1
        if idx == NUM_BUFFERS:
            idx = 0
            phase ^= 1

    acc = warpgroup_mma_wait(num_outstanding=0, deps=(acc,))
    for i in gl.static_range(NUM_BUFFERS):
        mbarrier.invalidate(bars.index(i))

    c_smem = gl.allocate_shared_memory(DTYPE, [BLOCK_M, BLOCK_N], C_LAYOUT)
    c_smem.store(acc.to(DTYPE))
    fence_async_shared()
    tma.async_copy_shared_to_global(c_desc, [off_m, off_n], c_smem)
    tma.store_wait(pendings=0)

# config = {"BLOCK_K": 64, "BLOCK_M": 256, "BLOCK_N": 256, "arch": "sm_90", "dtype": "fp16", "num_buffers": 1, "num_warps": 8, "trans_b": 1}
# arch = sm_90


// ===== COMPILED SASS (sm_90a) =====

	.target	sm_90a

	.elftype	@"ET_EXEC"


//--------------------- .note.nv.tkinfo           --------------------------
	.section	.note.nv.tkinfo,"",@"SHT_NOTE"
	.sectionflags	@"SHF_NOTE_NV_TKINFO"
	.tkinfo
        /*0018*/ 	.word	0x00000002
        /*0030*/ 	.string	""
        /*0030*/ 	.string	"ptxas"
        /*0030*/ 	.string	"Cuda compilation tools, release 13.0, V13.0.88"
        /*0030*/ 	.string	"Build cuda_13.0.r13.0/compiler.36424714_0"
        /*0030*/ 	.string	"-v  -suppress-debug-info  -lineinfo  -arch sm_90a "



//--------------------- .note.nv.cuinfo           --------------------------
	.section	.note.nv.cuinfo,"",@"SHT_NOTE"
	.sectionflags	@"SHF_NOTE_NV_CUINFO"
        /*0018*/ 	.short	0x0002
        /*001a*/ 	.short	0x005a
        /*001c*/ 	.short	0x0082
	.zero		2


//--------------------- .nv.info                  --------------------------
	.section	.nv.info,"",@"SHT_CUDA_INFO"
	.align	4


	//----- nvinfo : EIATTR_REGCOUNT
	.align		4
        /*0000*/ 	.byte	0x04, 0x2f
        /*0002*/ 	.short	(.L_1 - .L_0)
	.align		4
.L_0:
        /*0004*/ 	.word	index@(gluon_wgmma)
        /*0008*/ 	.word	0x000000ff


	//----- nvinfo : EIATTR_FRAME_SIZE
	.align		4
.L_1:
        /*000c*/ 	.byte	0x04, 0x11
        /*000e*/ 	.short	(.L_3 - .L_2)
	.align		4
.L_2:
        /*0010*/ 	.word	index@(gluon_wgmma)
        /*0014*/ 	.word	0x00000270


	//----- nvinfo : EIATTR_MIN_STACK_SIZE
	.align		4
.L_3:
        /*0018*/ 	.byte	0x04, 0x12
        /*001a*/ 	.short	(.L_5 - .L_4)
	.align		4
.L_4:
        /*001c*/ 	.word	index@(gluon_wgmma)
        /*0020*/ 	.word	0x00000270
.L_5:


//--------------------- .nv.compat                --------------------------
	.section	.nv.compat,"",@"SHT_CUDA_COMPAT_INFO"
	.align	4
        /*0000*/ 	.byte	0x02, 0x09, 0x01, 0x00, 0x02, 0x02, 0x04, 0x00, 0x02, 0x05, 0x05, 0x00, 0x03, 0x07, 0x01, 0x01
        /*0010*/ 	.byte	0x02, 0x03, 0x03, 0x00, 0x02, 0x06, 0x01, 0x00, 0x04, 0x0b, 0x08, 0x00, 0x00, 0x00, 0x00, 0x00
        /*0020*/ 	.byte	0x00, 0x00, 0x00, 0x00


//--------------------- .nv.info.gluon_wgmma      --------------------------
	.section	.nv.info.gluon_wgmma,"",@"SHT_CUDA_INFO"
	.sectionflags	@""
	.align	4


	//----- nvinfo : EIATTR_CUDA_API_VERSION
	.align		4
        /*0000*/ 	.byte	0x04, 0x37
        /*0002*/ 	.short	(.L_7 - .L_6)
.L_6:
        /*0004*/ 	.word	0x00000082


	//----- nvinfo : EIATTR_KPARAM_INFO
	.align		4
.L_7:
        /*0008*/ 	.byte	0x04, 0x17
        /*000a*/ 	.short	(.L_9 - .L_8)
.L_8:
        /*000c*/ 	.word	0x00000000
        /*0010*/ 	.short	0x000a
        /*0012*/ 	.short	0x0048
        /*0014*/ 	.byte	0x00, 0xf4, 0x21, 0x00


	//----- nvinfo : EIATTR_KPARAM_INFO
	.align		4
.L_9:
        /*0018*/ 	.byte	0x04, 0x17
        /*001a*/ 	.short	(.L_11 - .L_10)
.L_10:
        /*001c*/ 	.word	0x00000000
        /*0020*/ 	.short	0x0009
        /*0022*/ 	.short	0x0040
        /*0024*/ 	.byte	0x00, 0xf4, 0x21, 0x00


	//----- nvinfo : EIATTR_KPARAM_INFO
	.align		4
.L_11:
        /*0028*/ 	.byte	0x04, 0x17
        /*002a*/ 	.short	(.L_13 - .L_12)
.L_12:
        /*002c*/ 	.word	0x00000000
        /*0030*/ 	.short	0x0008
        /*0032*/ 	.short	0x0038
        /*0034*/ 	.byte	0x00, 0xf0, 0x21, 0x00


	//----- nvinfo : EIATTR_KPARAM_INFO
	.align		4
.L_13:
        /*0038*/ 	.byte	0x04, 0x17
        /*003a*/ 	.short	(.L_15 - .L_14)
.L_14:
        /*003c*/ 	.word	0x00000000
        /*0040*/ 	.short	0x0007
        /*0042*/ 	.short	0x0030
        /*0044*/ 	.byte	0x00, 0xf0, 0x21, 0x00


	//----- nvinfo : EIATTR_KPARAM_INFO
	.align		4
.L_15:
        /*0048*/ 	.byte	0x04, 0x17
        /*004a*/ 	.short	(.L_17 - .L_16)
.L_16:
        /*004c*/ 	.word	0x00000000
        /*0050*/ 	.short	0x0006
        /*0052*/ 	.short	0x0028
        /*0054*/ 	.byte	0x00, 0xf0, 0x21, 0x00


	//----- nvinfo : EIATTR_KPARAM_INFO
	.align		4
.L_17:
        /*0058*/ 	.byte	0x04, 0x17
        /*005a*/ 	.short	(.L_19 - .L_18)
.L_18:
        /*005c*/ 	.word	0x00000000
        /*0060*/ 	.short	0x0005
        /*0062*/ 	.short	0x0020
        /*0064*/ 	.byte	0x00, 0xf0, 0x11, 0x00


	//----- nvinfo : EIATTR_KPARAM_INFO
	.align		4
.L_19:
        /*0068*/ 	.byte	0x04, 0x17
        /*006a*/ 	.short	(.L_21 - .L_20)
.L_20:
        /*006c*/ 	.word	0x00000000
        /*0070*/ 	.short	0x0004
        /*0072*/ 	.short	0x001c
        /*0074*/ 	.byte	0x00, 0xf0, 0x11, 0x00


	//----- nvinfo : EIATTR_KPARAM_INFO
	.align		4
.L_21:
        /*0078*/ 	.byte	0x04, 0x17
        /*007a*/ 	.short	(.L_23 - .L_22)
.L_22:
        /*007c*/ 	.word	0x00000000
        /*0080*/ 	.short	0x0003
        /*0082*/ 	.short	0x0018
        /*0084*/ 	.byte	0x00, 0xf0, 0x11, 0x00


	//----- nvinfo : EIATTR_KPARAM_INFO
	.align		4
.L_23:
        /*0088*/ 	.byte	0x04, 0x17
        /*008a*/ 	.short	(.L_25 - .L_24)
.L_24:
        /*008c*/ 	.word	0x00000000
        /*0090*/ 	.short	0x0002
        /*0092*/ 	.short	0x0010
        /*0094*/ 	.byte	0x00, 0xf4, 0x21, 0x00


	//----- nvinfo : EIATTR_KPARAM_INFO
	.align		4
.L_25:
        /*0098*/ 	.byte	0x04, 0x17
        /*009a*/ 	.short	(.L_27 - .L_26)
.L_26:
        /*009c*/ 	.word	0x00000000
        /*00a0*/ 	.short	0x0001
        /*00a2*/ 	.short	0x0008
        /*00a4*/ 	.byte	0x00, 0xf4, 0x21, 0x00


	//----- nvinfo : EIATTR_KPARAM_INFO
	.align		4
.L_27:
        /*00a8*/ 	.byte	0x04, 0x17
        /*00aa*/ 	.short	(.L_29 - .L_28)
.L_28:
        /*00ac*/ 	.word	0x00000000
        /*00b0*/ 	.short	0x0000
        /*00b2*/ 	.short	0x0000
        /*00b4*/ 	.byte	0x00, 0xf4, 0x21, 0x00


	//----- nvinfo : EIATTR_SPARSE_MMA_MASK
	.align		4
.L_29:
        /*00b8*/ 	.byte	0x03, 0x50
        /*00ba*/ 	.short	0x0000


	//----- nvinfo : EIATTR_MAXREG_COUNT
	.align		4
        /*00bc*/ 	.byte	0x03, 0x1b
        /*00be*/ 	.short	0x00ff


	//----- nvinfo : EIATTR_NUM_BARRIERS
	.align		4
        /*00c0*/ 	.byte	0x02, 0x4c
        /*00c2*/ 	.byte	0x01
	.zero		1


	//----- nvinfo : EIATTR_ANNOTATIONS
	.align		4
        /*00c4*/ 	.byte	0x04, 0x55
        /*00c6*/ 	.short	(.L_31 - .L_30)


	//   ....[0]....
.L_30:
        /*00c8*/ 	.word	0x00000001
        /*00cc*/ 	.byte	0x70, 0x13, 0x00, 0x00, 0x01, 0x00, 0x00, 0x00, 0xb0, 0x13, 0x00, 0x00, 0x01, 0x00, 0x00, 0x00
        /* <DEDUP_REMOVED lines=273> */
        /*11ec*/ 	.byte	0x10, 0x44, 0x00, 0x00, 0x01, 0x00, 0x00, 0x00, 0x20, 0x44, 0x00, 0x00


	//----- nvinfo : EIATTR_MERCURY_ISA_VERSION
	.align		4
.L_31:
        /*11f8*/ 	.byte	0x03, 0x5f
        /*11fa*/ 	.short	0x0101


	//----- nvinfo : EIATTR_INT_WARP_WIDE_INSTR_OFFSETS
	.align		4
        /*11fc*/ 	.byte	0x04, 0x31
        /*11fe*/ 	.short	(.L_33 - .L_32)


	//   ....[0]....
.L_32:
        /*1200*/ 	.word	0x000012e0


	//   ....[1]....
        /*1204*/ 	.word	0x00001330


	//   ....[2]....
        /*1208*/ 	.word	0x00002cb0


	//   ....[3]....
        /*120c*/ 	.word	0x00002cc0


	//   ....[4]....
        /*1210*/ 	.word	0x00002cd0


	//   ....[5]....
        /*1214*/ 	.word	0x00002ce0


	//   ....[6]....
        /*1218*/ 	.word	0x00004c50


	//   ....[7]....
        /*121c*/ 	.word	0x00004c60


	//----- nvinfo : EIATTR_COOP_GROUP_MASK_REGIDS
	.align		4
.L_33:
        /*1220*/ 	.byte	0x04, 0x29
        /*1222*/ 	.short	(.L_35 - .L_34)


	//   ....[0]....
.L_34:
        /*1224*/ 	.word	0xffffffff


	//   ....[1]....
        /*1228*/ 	.word	0xffffffff


	//   ....[2]....
        /*122c*/ 	.word	0xffffffff


	//   ....[3]....
        /*1230*/ 	.word	0xffffffff


	//----- nvinfo : EIATTR_COOP_GROUP_INSTR_OFFSETS
	.align		4
.L_35:
        /*1234*/ 	.byte	0x04, 0x28
        /*1236*/ 	.short	(.L_37 - .L_36)


	//   ....[0]....
.L_36:
        /*1238*/ 	.word	0x00000160


	//   ....[1]....
        /*123c*/ 	.word	0x00000710


	//   ....[2]....
        /*1240*/ 	.word	0x00000d00


	//   ....[3]....
        /*1244*/ 	.word	0x00003300


	//----- nvinfo : EIATTR_MBARRIER_INSTR_OFFSETS
	.align		4
.L_37:
        /*1248*/ 	.byte	0x04, 0x39
        /*124a*/ 	.short	(.L_39 - .L_38)


	//   ....[0]....
.L_38:
        /*124c*/ 	.word	0x00001350
        /*1250*/ 	.word	0x000000ff
        /*1254*/ 	.word	0x00010000
        /*1258*/ 	.short	0x0100
        /*125a*/ 	.byte	0x08
	.zero		1


	//   ....[1]....
        /*125c*/ 	.word	0x00002df0
        /*1260*/ 	.word	0x000000ff
        /*1264*/ 	.word	0x00010000
        /*1268*/ 	.short	0x010a
        /*126a*/ 	.byte	0x08
	.zero		1


	//   ....[2]....
        /*126c*/ 	.word	0x00003b80
        /*1270*/ 	.word	0x000000ff
        /*1274*/ 	.word	0x00010000
        /*1278*/ 	.short	0x0108
        /*127a*/ 	.byte	0x08
	.zero		1


	//   ....[3]....
        /*127c*/ 	.word	0x00005020
        /*1280*/ 	.word	0x000000ff
        /*1284*/ 	.word	0x00010000
        /*1288*/ 	.short	0x010a
        /*128a*/ 	.byte	0x08
	.zero		1


	//----- nvinfo : EIATTR_NUM_MBARRIERS
	.align		4
.L_39:
        /*128c*/ 	.byte	0x03, 0x38
        /*128e*/ 	.short	0x0001


	//----- nvinfo : EIATTR_EXIT_INSTR_OFFSETS
	.align		4
        /*1290*/ 	.byte	0x04, 0x1c
        /*1292*/ 	.short	(.L_41 - .L_40)


	//   ....[0]....
.L_40:
        /*1294*/ 	.word	0x00005010


	//----- nvinfo : EIATTR_REQNTID
	.align		4
.L_41:
        /*1298*/ 	.byte	0x04, 0x10
        /*129a*/ 	.short	(.L_43 - .L_42)
.L_42:
        /*129c*/ 	.word	0x00000100
        /*12a0*/ 	.word	0x00000001
        /*12a4*/ 	.word	0x00000001


	//----- nvinfo : EIATTR_CRS_STACK_SIZE
	.align		4
.L_43:
        /*12a8*/ 	.byte	0x04, 0x1e
        /*12aa*/ 	.short	(.L_45 - .L_44)
.L_44:
        /*12ac*/ 	.word	0x00000000


	//----- nvinfo : EIATTR_CBANK_PARAM_SIZE
	.align		4
.L_45:
        /*12b0*/ 	.byte	0x03, 0x19
        /*12b2*/ 	.short	0x0050


	//----- nvinfo : EIATTR_PARAM_CBANK
	.align		4
        /*12b4*/ 	.byte	0x04, 0x0a
        /*12b6*/ 	.short	(.L_47 - .L_46)
	.align		4
.L_46:
        /*12b8*/ 	.word	index@(.nv.constant0.gluon_wgmma)
        /*12bc*/ 	.short	0x0210
        /*12be*/ 	.short	0x0050


	//----- nvinfo : EIATTR_SW_WAR
	.align		4
.L_47:
        /*12c0*/ 	.byte	0x04, 0x36
        /*12c2*/ 	.short	(.L_49 - .L_48)
.L_48:
        /*12c4*/ 	.word	0x00000008
.L_49:


//--------------------- .nv.callgraph             --------------------------
	.section	.nv.callgraph,"",@"SHT_CUDA_CALLGRAPH"
	.align	4
	.sectionentsize	8
	.align		4
        /*0000*/ 	.word	0x00000000
	.align		4
        /*0004*/ 	.word	0xffffffff
	.align		4
        /*0008*/ 	.word	0x00000000
	.align		4
        /*000c*/ 	.word	0xfffffffe
	.align		4
        /*0010*/ 	.word	0x00000000
	.align		4
        /*0014*/ 	.word	0xfffffffd
	.align		4
        /*0018*/ 	.word	0x00000000
	.align		4
        /*001c*/ 	.word	0xfffffffc


//--------------------- .text.gluon_wgmma         --------------------------
	.section	.text.gluon_wgmma,"ax",@progbits
	.align	128
        .global         gluon_wgmma
        .type           gluon_wgmma,@function
        .size           gluon_wgmma,(.L_x_53 - gluon_wgmma)
        .other          gluon_wgmma,@"STO_CUDA_ENTRY STV_DEFAULT"
gluon_wgmma:
.text.gluon_wgmma:
[----:B------:R-:W1:Y:S01]  /*0000*/  LDC R1, c[0x0][0x28] ;  /* 0x00000a00ff017b82 */ /* 0x000e620000000800 */
[----:B------:R-:W2:Y:S07]  /*0010*/  S2R R21, SR_TID.X ;  /* 0x0000000000157919 */ /* 0x000eae0000002100 */
[----:B------:R-:W3:Y:S01]  /*0020*/  S2UR UR4, SR_CgaCtaId ;  /* 0x00000000000479c3 */ /* 0x000ee20000008800 */
[----:B------:R-:W-:Y:S01]  /*0030*/  UMOV UR8, 0x400 ;  /* 0x0000040000087882 */ /* 0x000fe20000000000 */
[----:B------:R-:W-:Y:S01]  /*0040*/  ULDC UR6, c[0x0][0xc] ;  /* 0x0000030000067ab9 */ /* 0x000fe20000000800 */
[----:B------:R-:W-:Y:S01]  /*0050*/  ULDC.64 UR20, c[0x0][0x250] ;  /* 0x0000940000147ab9 */ /* 0x000fe20000000a00 */
[----:B------:R-:W-:Y:S01]  /*0060*/  BSSY B0, `(.L_x_0) ;  /* 0x000001f000007945 */ /* 0x000fe20003800000 */
[----:B-1----:R-:W-:-:S03]  /*0070*/  VIADD R1, R1, 0xfffffd90 ;  /* 0xfffffd9001017836 */ /* 0x002fc60000000000 */
[----:B------:R-:W1:Y:S08]  /*0080*/  LDC R4, c[0x0][0x228] ;  /* 0x00008a00ff047b82 */ /* 0x000e700000000800 */
[----:B------:R-:W4:Y:S08]  /*0090*/  LDC R12, c[0x0][0x230] ;  /* 0x00008c00ff0c7b82 */ /* 0x000f300000000800 */
[----:B------:R-:W-:Y:S01]  /*00a0*/  S2UR UR9, SR_CTAID.Y ;  /* 0x00000000000979c3 */ /* 0x000fe20000002600 */
[----:B---3--:R-:W-:-:S03]  /*00b0*/  ULEA UR8, UR4, UR8, 0x18 ;  /* 0x0000000804087291 */ /* 0x008fc6000f8ec03f */
[----:B------:R-:W-:Y:S01]  /*00c0*/  ULDC UR4, c[0x0][0x10] ;  /* 0x0000040000047ab9 */ /* 0x000fe20000000800 */
[----:B--2---:R-:W-:-:S03]  /*00d0*/  LOP3.LUT R20, R21, 0xff, RZ, 0xc0, !PT ;  /* 0x000000ff15147812 */ /* 0x004fc600078ec0ff */
[----:B------:R-:W2:Y:S01]  /*00e0*/  S2UR UR5, SR_CTAID.Z ;  /* 0x00000000000579c3 */ /* 0x000ea20000002700 */
[----:B-1----:R-:W-:Y:S01]  /*00f0*/  VIADD R4, R4, 0xffffffff ;  /* 0xffffffff04047836 */ /* 0x002fe20000000000 */
[C---:B------:R-:W-:Y:S02]  /*0100*/  ISETP.GE.U32.AND P0, PT, R20.reuse, 0x20, PT ;  /* 0x000000201400780c */ /* 0x040fe40003f06070 */
[C---:B------:R-:W-:Y:S02]  /*0110*/  ISETP.NE.U32.AND P2, PT, R20.reuse, RZ, PT ;  /* 0x000000ff1400720c */ /* 0x040fe40003f45070 */
[----:B------:R-:W-:Y:S02]  /*0120*/  LEA R10, R20, UR8, 0x2 ;  /* 0x00000008140a7c11 */ /* 0x000fe4000f8e10ff */
[----:B------:R-:W1:Y:S01]  /*0130*/  S2UR UR7, SR_CTAID.X ;  /* 0x00000000000779c3 */ /* 0x000e620000002500 */
[----:B----4-:R-:W-:-:S06]  /*0140*/  VIADD R11, R12, 0xffffffff ;  /* 0xffffffff0c0b7836 */ /* 0x010fcc0000000000 */
[----:B------:R3:W-:Y:S01]  /*0150*/  @!P0 STS [R10], RZ ;  /* 0x000000ff0a008388 */ /* 0x0007e20000000800 */
[----:B------:R-:W-:-:S03]  /*0160*/  NOP ;  /* 0x0000000000007918 */ /* 0x000fc60000000000 */
[----:B------:R3:W-:Y:S01]  /*0170*/  @!P2 STS [UR8+0x24], R4 ;  /* 0x00002404ff00a988 */ /* 0x0007e20008000808 */
[----:B--2---:R-:W-:-:S03]  /*0180*/  UIMAD UR4, UR5, UR4, UR9 ;  /* 0x00000004050472a4 */ /* 0x004fc6000f8e0209 */
[----:B------:R3:W-:Y:S01]  /*0190*/  @!P2 STS [UR8+0x20], R11 ;  /* 0x0000200bff00a988 */ /* 0x0007e20008000808 */
[----:B-1----:R-:W-:-:S04]  /*01a0*/  UIMAD UR4, UR4, UR6, UR7 ;  /* 0x00000006040472a4 */ /* 0x002fc8000f8e0207 */
[----:B------:R-:W-:-:S04]  /*01b0*/  UIMAD UR4, UR4, 0x180, URZ ;  /* 0x00000180040478a4 */ /* 0x000fc8000f8e023f */
[----:B------:R-:W-:-:S04]  /*01c0*/  UIADD3 UR16, UP0, UR4, UR20, URZ ;  /* 0x0000001404107290 */ /* 0x000fc8000ff1e03f */
[----:B------:R-:W-:Y:S01]  /*01d0*/  ULEA.HI.X.SX32 UR17, UR4, UR21, 0x1, UP0 ;  /* 0x0000001504117291 */ /* 0x000fe200080f0e3f */
[----:B---3--:R-:W-:Y:S11]  /*01e0*/  @P2 BRA `(.L_x_1) ;  /* 0x0000000000182947 */ /* 0x008ff60003800000 */
[----:B------:R-:W1:Y:S01]  /*01f0*/  LDS R0, [UR8+0x8] ;  /* 0x00000808ff007984 */ /* 0x000e620008000800 */
[----:B------:R-:W2:Y:S01]  /*0200*/  LDC.64 R6, c[0x0][0x210] ;  /* 0x00008400ff067b82 */ /* 0x000ea20000000a00 */
[----:B------:R-:W-:Y:S02]  /*0210*/  IMAD.MOV.U32 R3, RZ, RZ, 0x70 ;  /* 0x00000070ff037424 */ /* 0x000fe400078e00ff */
[----:B--2---:R2:W-:Y:S03]  /*0220*/  STS.64 [UR8], R6 ;  /* 0x00000006ff007988 */ /* 0x0045e60008000a08 */
[----:B-1----:R-:W-:-:S05]  /*0230*/  LOP3.LUT R0, R0, 0x10, R3, 0xd8, !PT ;  /* 0x0000001000007812 */ /* 0x002fca00078ed803 */
[----:B------:R2:W-:Y:S02]  /*0240*/  STS [UR8+0x8], R0 ;  /* 0x00000800ff007988 */ /* 0x0005e40008000808 */
.L_x_1:
[----:B------:R-:W-:Y:S05]  /*0250*/  BSYNC B0 ;  /* 0x0000000000007941 */ /* 0x000fea0003800000 */
.L_x_0:
[----:B------:R-:W-:Y:S04]  /*0260*/  BSSY B0, `(.L_x_2) ;  /* 0x000000a000007945 */ /* 0x000fe80003800000 */
[----:B------:R-:W-:Y:S05]  /*0270*/  @P2 BRA `(.L_x_3) ;  /* 0x0000000000202947 */ /* 0x000fea0003800000 */
[----:B--2---:R-:W1:Y:S01]  /*0280*/  LDS R0, [UR8+0x34] ;  /* 0x00003408ff007984 */ /* 0x004e620008000800 */
[----:B------:R-:W-:Y:S02]  /*0290*/  IMAD.MOV.U32 R3, RZ, RZ, 0x3f000000 ;  /* 0x3f000000ff037424 */ /* 0x000fe400078e00ff */
[----:B------:R-:W-:Y:S01]  /*02a0*/  @!P2 IMAD.MOV.U32 R2, RZ, RZ, 0xff ;  /* 0x000000ffff02a424 */ /* 0x000fe200078e00ff */
[----:B------:R-:W2:Y:S02]  /*02b0*/  @!P2 LDS R5, [UR8+0x38] ;  /* 0x00003808ff05a984 */ /* 0x000ea40008000800 */
[----:B-1----:R-:W-:Y:S02]  /*02c0*/  LOP3.LUT R0, R0, 0xff000000, R3, 0xb8, !PT ;  /* 0xff00000000007812 */ /* 0x002fe400078eb803 */
[----:B--2---:R-:W-:-:S03]  /*02d0*/  @!P2 LOP3.LUT R2, R5, 0xff, R2, 0xb8, !PT ;  /* 0x000000ff0502a812 */ /* 0x004fc600078eb802 */
[----:B------:R1:W-:Y:S04]  /*02e0*/  STS [UR8+0x34], R0 ;  /* 0x00003400ff007988 */ /* 0x0003e80008000808 */
[----:B------:R1:W-:Y:S02]  /*02f0*/  @!P2 STS [UR8+0x38], R2 ;  /* 0x00003802ff00a988 */ /* 0x0003e40008000808 */
.L_x_3:
[----:B------:R-:W-:Y:S05]  /*0300*/  BSYNC B0 ;  /* 0x0000000000007941 */ /* 0x000fea0003800000 */
.L_x_2:
[----:B------:R-:W-:Y:S04]  /*0310*/  BSSY B0, `(.L_x_4) ;  /* 0x000000e000007945 */ /* 0x000fe80003800000 */
[----:B------:R-:W-:Y:S05]  /*0320*/  @P2 BRA `(.L_x_5) ;  /* 0x0000000000302947 */ /* 0x000fea0003800000 */
[----:B-1----:R-:W1:Y:S01]  /*0330*/  LDS R2, [UR8+0x34] ;  /* 0x00003408ff027984 */ /* 0x002e620008000800 */
[----:B------:R-:W3:Y:S03]  /*0340*/  LDC.64 R8, c[0x0][0x238] ;  /* 0x00008e00ff087b82 */ /* 0x000ee60000000a00 */
[----:B--2---:R-:W2:Y:S01]  /*0350*/  LDS R0, [UR8+0x1c] ;  /* 0x00001c08ff007984 */ /* 0x004ea20008000800 */
[C---:B---3--:R-:W-:Y:S01]  /*0360*/  SHF.L.U64.HI R6, R8.reuse, 0x1, R9 ;  /* 0x0000000108067819 */ /* 0x048fe20000010209 */
[----:B------:R-:W-:-:S03]  /*0370*/  IMAD.SHL.U32 R3, R8, 0x2, RZ ;  /* 0x0000000208037824 */ /* 0x000fc600078e00ff */
[--C-:B------:R-:W-:Y:S02]  /*0380*/  SHF.R.U32.HI R5, RZ, 0x4, R6.reuse ;  /* 0x00000004ff057819 */ /* 0x100fe40000011606 */
[----:B------:R-:W-:-:S05]  /*0390*/  SHF.R.U64 R3, R3, 0x4, R6 ;  /* 0x0000000403037819 */ /* 0x000fca0000001206 */
[----:B------:R3:W-:Y:S01]  /*03a0*/  STS [UR8+0xc], R3 ;  /* 0x00000c03ff007988 */ /* 0x0007e20008000808 */
[----:B-1----:R-:W-:Y:S02]  /*03b0*/  LOP3.LUT R2, R2, 0x7, RZ, 0xb8, !PT ;  /* 0x0000000702027812 */ /* 0x002fe400078eb8ff */
[----:B--2---:R-:W-:-:S03]  /*03c0*/  LOP3.LUT R0, R0, 0xf, R5, 0xb8, !PT ;  /* 0x0000000f00007812 */ /* 0x004fc600078eb805 */
[----:B------:R3:W-:Y:S04]  /*03d0*/  STS [UR8+0x34], R2 ;  /* 0x00003402ff007988 */ /* 0x0007e80008000808 */
[----:B------:R3:W-:Y:S02]  /*03e0*/  STS [UR8+0x1c], R0 ;  /* 0x00001c00ff007988 */ /* 0x0007e40008000808 */
.L_x_5:
[----:B------:R-:W-:Y:S05]  /*03f0*/  BSYNC B0 ;  /* 0x0000000000007941 */ /* 0x000fea0003800000 */
.L_x_4:
[----:B------:R-:W-:Y:S04]  /*0400*/  BSSY B1, `(.L_x_6) ;  /* 0x000001b000017945 */ /* 0x000fe80003800000 */
[----:B------:R-:W-:Y:S01]  /*0410*/  BSSY B0, `(.L_x_7) ;  /* 0x0000016000007945 */ /* 0x000fe20003800000 */
[----:B-123--:R-:W-:-:S03]  /*0420*/  IMAD.MOV.U32 R0, RZ, RZ, RZ ;  /* 0x000000ffff007224 */ /* 0x00efc600078e00ff */
[----:B------:R-:W-:Y:S05]  /*0430*/  @P2 BRA `(.L_x_8) ;  /* 0x0000000000202947 */ /* 0x000fea0003800000 */
[----:B------:R-:W1:Y:S02]  /*0440*/  LDS R2, [UR8+0x34] ;  /* 0x00003408ff027984 */ /* 0x000e640008000800 */
[----:B-1----:R-:W-:-:S05]  /*0450*/  LOP3.LUT R2, R2, 0x38, RZ, 0xb8, !PT ;  /* 0x0000003802027812 */ /* 0x002fca00078eb8ff */
[----:B------:R1:W-:Y:S01]  /*0460*/  STS [UR8+0x34], R2 ;  /* 0x00003402ff007988 */ /* 0x0003e20008000808 */
[----:B------:R-:W-:Y:S05]  /*0470*/  @P2 BRA `(.L_x_9) ;  /* 0x0000000000202947 */ /* 0x000fea0003800000 */
[----:B-1----:R-:W1:Y:S01]  /*0480*/  LDS R2, [UR8+0x8] ;  /* 0x00000808ff027984 */ /* 0x002e620008000800 */
[----:B------:R-:W-:-:S05]  /*0490*/  IMAD.MOV.U32 R3, RZ, RZ, 0x780 ;  /* 0x00000780ff037424 */ /* 0x000fca00078e00ff */
[----:B-1----:R-:W-:-:S05]  /*04a0*/  LOP3.LUT R2, R2, 0x300, R3, 0xd8, !PT ;  /* 0x0000030002027812 */ /* 0x002fca00078ed803 */
[----:B------:R1:W-:Y:S02]  /*04b0*/  STS [UR8+0x8], R2 ;  /* 0x00000802ff007988 */ /* 0x0003e40008000808 */
.L_x_8:
[----:B------:R-:W-:Y:S05]  /*04c0*/  @P2 BRA `(.L_x_10) ;  /* 0x0000000000282947 */ /* 0x000fea0003800000 */
[----:B-1----:R-:W1:Y:S02]  /*04d0*/  LDS R2, [UR8+0x8] ;  /* 0x00000808ff027984 */ /* 0x002e640008000800 */
[----:B-1----:R-:W-:-:S05]  /*04e0*/  LOP3.LUT R2, R2, 0x1800, RZ, 0xb8, !PT ;  /* 0x0000180002027812 */ /* 0x002fca00078eb8ff */
[----:B------:R2:W-:Y:S02]  /*04f0*/  STS [UR8+0x8], R2 ;  /* 0x00000802ff007988 */ /* 0x0005e40008000808 */
.L_x_9:
[----:B------:R-:W-:Y:S05]  /*0500*/  @P2 BREAK B0 ;  /* 0x0000000000002942 */ /* 0x000fea0003800000 */
[----:B------:R-:W-:Y:S05]  /*0510*/  @P2 BRA `(.L_x_11) ;  /* 0x0000000000242947 */ /* 0x000fea0003800000 */
[----:B------:R-:W3:Y:S01]  /*0520*/  LDS R3, [UR8+0x8] ;  /* 0x00000808ff037984 */ /* 0x000ee20008000800 */
[----:B-12---:R-:W-:-:S05]  /*0530*/  IMAD.MOV.U32 R2, RZ, RZ, 0x6000 ;  /* 0x00006000ff027424 */ /* 0x006fca00078e00ff */
[----:B---3--:R-:W-:-:S04]  /*0540*/  LOP3.LUT R2, R3, 0x6000, R2, 0xd8, !PT ;  /* 0x0000600003027812 */ /* 0x008fc800078ed802 */
[----:B------:R-:W-:-:S05]  /*0550*/  LOP3.LUT R2, R2, 0x400000, RZ, 0xb8, !PT ;  /* 0x0040000002027812 */ /* 0x000fca00078eb8ff */
[----:B------:R2:W-:Y:S02]  /*0560*/  STS [UR8+0x8], R2 ;  /* 0x00000802ff007988 */ /* 0x0005e40008000808 */
.L_x_10:
[----:B------:R-:W-:Y:S05]  /*0570*/  BSYNC B0 ;  /* 0x0000000000007941 */ /* 0x000fea0003800000 */
.L_x_7:
[----:B-12---:R-:W1:Y:S02]  /*0580*/  @!P2 LDS R2, [UR8+0x8] ;  /* 0x00000808ff02a984 */ /* 0x006e640008000800 */
[----:B-1----:R-:W-:-:S05]  /*0590*/  @!P2 LOP3.LUT R2, R2, 0x8000, RZ, 0xb8, !PT ;  /* 0x000080000202a812 */ /* 0x002fca00078eb8ff */
[----:B------:R3:W-:Y:S02]  /*05a0*/  @!P2 STS [UR8+0x8], R2 ;  /* 0x00000802ff00a988 */ /* 0x0007e40008000808 */
.L_x_11:
[----:B------:R-:W-:Y:S05]  /*05b0*/  BSYNC B1 ;  /* 0x0000000000017941 */ /* 0x000fea0003800000 */
.L_x_6:
[----:B------:R-:W-:Y:S05]  /*05c0*/  WARPSYNC.ALL ;  /* 0x0000000000007948 */ /* 0x000fea0003800000 */
[----:B------:R-:W-:Y:S05]  /*05d0*/  @P0 BRA `(.L_x_12) ;  /* 0x0000000000280947 */ /* 0x000fea0003800000 */
[----:B-123--:R-:W1:Y:S01]  /*05e0*/  S2R R2, SR_LANEID ;  /* 0x0000000000027919 */ /* 0x00ee620000000000 */
[----:B------:R-:W-:Y:S05]  /*05f0*/  WARPSYNC.ALL ;  /* 0x0000000000007948 */ /* 0x000fea0003800000 */
[----:B-1----:R-:W-:-:S05]  /*0600*/  IMAD.SHL.U32 R5, R2, 0x4, RZ ;  /* 0x0000000402057824 */ /* 0x002fca00078e00ff */
[----:B------:R-:W1:Y:S01]  /*0610*/  LDS R7, [R5+UR8] ;  /* 0x0000000805077984 */ /* 0x000e620008000800 */
[----:B------:R-:W-:-:S05]  /*0620*/  IADD3 R2, P1, R5, UR16, RZ ;  /* 0x0000001005027c10 */ /* 0x000fca000ff3e0ff */
[----:B------:R-:W-:-:S05]  /*0630*/  IMAD.X R3, RZ, RZ, UR17, P1 ;  /* 0x00000011ff037e24 */ /* 0x000fca00088e06ff */
[----:B-1----:R4:W5:Y:S01]  /*0640*/  ATOMG.E.EXCH.STRONG.GPU PT, RZ, [R2], R7 ;  /* 0x0000000702ff73a8 */ /* 0x00296200041ee100 */
[----:B------:R-:W-:-:S04]  /*0650*/  DEPBAR {5,4,3,2,1,0} ;  /* 0x0000003f0000791a */ /* 0x000fc80000000000 */
[----:B------:R4:W-:Y:S01]  /*0660*/  UTMACCTL.IV [UR16] ;  /* 0x00000000100079b9 */ /* 0x0009e20008000000 */
[----:B------:R-:W-:Y:S01]  /*0670*/  NOP ;  /* 0x0000000000007918 */ /* 0x000fe20000000000 */
.L_x_12:
[----:B------:R-:W-:Y:S05]  /*0680*/  @P0 BRA `(.L_x_13) ;  /* 0x00000000000c0947 */ /* 0x000fea0003800000 */
[----:B------:R0:W-:Y:S01]  /*0690*/  UTMACMDFLUSH ;  /* 0x00000000000079b7 */ /* 0x0001e20000000000 */
[----:B------:R-:W-:Y:S05]  /*06a0*/  @P0 BRA `(.L_x_13) ;  /* 0x0000000000040947 */ /* 0x000fea0003800000 */
[----:B------:R-:W-:-:S04]  /*06b0*/  DEPBAR.LE SB0, 0x0 ;  /* 0x000080000000791a */ /* 0x000fc80000000000 */
.L_x_13:
[----:B------:R-:W-:Y:S05]  /*06c0*/  WARPSYNC.ALL ;  /* 0x0000000000007948 */ /* 0x000fea0003800000 */
[----:B-----5:R-:W-:Y:S06]  /*06d0*/  BAR.SYNC.DEFER_BLOCKING 0x0 ;  /* 0x0000000000007b1d */ /* 0x020fec0000010000 */
[----:B------:R-:W-:Y:S02]  /*06e0*/  BSSY B1, `(.L_x_14) ;  /* 0x000000b000017945 */ /* 0x000fe40003800000 */
[----:B------:R-:W-:Y:S06]  /*06f0*/  BAR.SYNC.DEFER_BLOCKING 0x0 ;  /* 0x0000000000007b1d */ /* 0x000fec0000010000 */
[----:B------:R1:W-:Y:S01]  /*0700*/  @!P0 STS [R10], RZ ;  /* 0x000000ff0a008388 */ /* 0x0003e20000000800 */
[----:B------:R-:W-:Y:S01]  /*0710*/  NOP ;  /* 0x0000000000007918 */ /* 0x000fe20000000000 */
[----:B------:R-:W-:Y:S05]  /*0720*/  @P2 BRA `(.L_x_15) ;  /* 0x0000000000182947 */ /* 0x000fea0003800000 */
[----:B-1234-:R-:W1:Y:S01]  /*0730*/  LDS R2, [UR8+0x8] ;  /* 0x00000808ff027984 */ /* 0x01ee620008000800 */
[----:B------:R-:W2:Y:S01]  /*0740*/  LDC.64 R6, c[0x0][0x218] ;  /* 0x00008600ff067b82 */ /* 0x000ea20000000a00 */
[----:B------:R-:W-:Y:S02]  /*0750*/  IMAD.MOV.U32 R3, RZ, RZ, 0x70 ;  /* 0x00000070ff037424 */ /* 0x000fe400078e00ff */
[----:B--2---:R2:W-:Y:S03]  /*0760*/  STS.64 [UR8], R6 ;  /* 0x00000006ff007988 */ /* 0x0045e60008000a08 */
[----:B-1----:R-:W-:-:S05]  /*0770*/  LOP3.LUT R2, R2, 0x10, R3, 0xd8, !PT ;  /* 0x0000001002027812 */ /* 0x002fca00078ed803 */
[----:B------:R2:W-:Y:S02]  /*0780*/  STS [UR8+0x8], R2 ;  /* 0x00000802ff007988 */ /* 0x0005e40008000808 */
.L_x_15:
[----:B----4-:R-:W-:Y:S05]  /*0790*/  BSYNC B1 ;  /* 0x0000000000017941 */ /* 0x010fea0003800000 */
.L_x_14:
[----:B------:R-:W-:Y:S04]  /*07a0*/  BSSY B2, `(.L_x_16) ;  /* 0x000000f000027945 */ /* 0x000fe80003800000 */
[----:B------:R-:W-:Y:S04]  /*07b0*/  BSSY B1, `(.L_x_17) ;  /* 0x000000c000017945 */ /* 0x000fe80003800000 */
[----:B------:R-:W-:Y:S05]  /*07c0*/  @P2 BRA `(.L_x_18) ;  /* 0x0000000000282947 */ /* 0x000fea0003800000 */
[----:B-123--:R-:W1:Y:S01]  /*07d0*/  LDS R2, [UR8+0x34] ;  /* 0x00003408ff027984 */ /* 0x00ee620008000800 */
[----:B------:R-:W-:Y:S01]  /*07e0*/  IMAD.MOV.U32 R3, RZ, RZ, 0x3f000000 ;  /* 0x3f000000ff037424 */ /* 0x000fe200078e00ff */
[----:B------:R-:W-:Y:S05]  /*07f0*/  @P2 BREAK B1 ;  /* 0x0000000000012942 */ /* 0x000fea0003800000 */
[----:B-1----:R-:W-:-:S05]  /*0800*/  LOP3.LUT R2, R2, 0xff000000, R3, 0xb8, !PT ;  /* 0xff00000002027812 */ /* 0x002fca00078eb803 */
[----:B------:R1:W-:Y:S01]  /*0810*/  STS [UR8+0x34], R2 ;  /* 0x00003402ff007988 */ /* 0x0003e20008000808 */
[----:B------:R-:W-:Y:S05]  /*0820*/  @P2 BRA `(.L_x_19) ;  /* 0x0000000000182947 */ /* 0x000fea0003800000 */
[----:B-1----:R-:W1:Y:S01]  /*0830*/  LDS R2, [UR8+0x38] ;  /* 0x00003808ff027984 */ /* 0x002e620008000800 */
[----:B------:R-:W-:-:S05]  /*0840*/  IMAD.MOV.U32 R3, RZ, RZ, 0xff ;  /* 0x000000ffff037424 */ /* 0x000fca00078e00ff */
[----:B-1----:R-:W-:-:S05]  /*0850*/  LOP3.LUT R2, R2, 0xff, R3, 0xb8, !PT ;  /* 0x000000ff02027812 */ /* 0x002fca00078eb803 */
[----:B------:R4:W-:Y:S02]  /*0860*/  STS [UR8+0x38], R2 ;  /* 0x00003802ff007988 */ /* 0x0009e40008000808 */
.L_x_18:
[----:B------:R-:W-:Y:S05]  /*0870*/  BSYNC B1 ;  /* 0x0000000000017941 */ /* 0x000fea0003800000 */
.L_x_17:
[----:B------:R1:W-:Y:S02]  /*0880*/  @!P2 STS [UR8+0x20], R11 ;  /* 0x0000200bff00a988 */ /* 0x0003e40008000808 */
.L_x_19:
[----:B------:R-:W-:Y:S05]  /*0890*/  BSYNC B2 ;  /* 0x0000000000027941 */ /* 0x000fea0003800000 */
.L_x_16:
[----:B------:R-:W-:Y:S05]  /*08a0*/  WARPSYNC.ALL ;  /* 0x0000000000007948 */ /* 0x000fea0003800000 */
[----:B------:R-:W5:Y:S01]  /*08b0*/  LDC R5, c[0x0][0x22c] ;  /* 0x00008b00ff057b82 */ /* 0x000f620000000800 */
[----:B------:R-:W-:Y:S01]  /*08c0*/  BSSY B2, `(.L_x_20) ;  /* 0x0000010000027945 */ /* 0x000fe20003800000 */
[----:B-----5:R-:W-:-:S05]  /*08d0*/  VIADD R5, R5, 0xffffffff ;  /* 0xffffffff05057836 */ /* 0x020fca0000000000 */
[----:B------:R1:W-:Y:S01]  /*08e0*/  @!P2 STS [UR8+0x24], R5 ;  /* 0x00002405ff00a988 */ /* 0x0003e20008000808 */
[----:B------:R-:W-:Y:S05]  /*08f0*/  @P2 BRA `(.L_x_21) ;  /* 0x0000000000302947 */ /* 0x000fea0003800000 */
[----:B------:R-:W5:Y:S01]  /*0900*/  LDS R3, [UR8+0x34] ;  /* 0x00003408ff037984 */ /* 0x000f620008000800 */
[----:B--2---:R-:W2:Y:S03]  /*0910*/  LDC.64 R6, c[0x0][0x240] ;  /* 0x00009000ff067b82 */ /* 0x004ea60000000a00 */
[----:B-1-34-:R-:W1:Y:S01]  /*0920*/  LDS R2, [UR8+0x1c] ;  /* 0x00001c08ff027984 */ /* 0x01ae620008000800 */
[C---:B--2---:R-:W-:Y:S01]  /*0930*/  SHF.L.U64.HI R7, R6.reuse, 0x1, R7 ;  /* 0x0000000106077819 */ /* 0x044fe20000010207 */
[----:B------:R-:W-:-:S03]  /*0940*/  IMAD.SHL.U32 R6, R6, 0x2, RZ ;  /* 0x0000000206067824 */ /* 0x000fc600078e00ff */
[--C-:B------:R-:W-:Y:S02]  /*0950*/  SHF.R.U32.HI R9, RZ, 0x4, R7.reuse ;  /* 0x00000004ff097819 */ /* 0x100fe40000011607 */
[----:B------:R-:W-:-:S05]  /*0960*/  SHF.R.U64 R6, R6, 0x4, R7 ;  /* 0x0000000406067819 */ /* 0x000fca0000001207 */
[----:B------:R2:W-:Y:S01]  /*0970*/  STS [UR8+0xc], R6 ;  /* 0x00000c06ff007988 */ /* 0x0005e20008000808 */
[----:B-----5:R-:W-:Y:S02]  /*0980*/  LOP3.LUT R3, R3, 0x7, RZ, 0xb8, !PT ;  /* 0x0000000703037812 */ /* 0x020fe400078eb8ff */
[----:B-1----:R-:W-:-:S03]  /*0990*/  LOP3.LUT R2, R2, 0xf, R9, 0xb8, !PT ;  /* 0x0000000f02027812 */ /* 0x002fc600078eb809 */
[----:B------:R2:W-:Y:S04]  /*09a0*/  STS [UR8+0x34], R3 ;  /* 0x00003403ff007988 */ /* 0x0005e80008000808 */
[----:B------:R2:W-:Y:S02]  /*09b0*/  STS [UR8+0x1c], R2 ;  /* 0x00001c02ff007988 */ /* 0x0005e40008000808 */
.L_x_21:
[----:B------:R-:W-:Y:S05]  /*09c0*/  BSYNC B2 ;  /* 0x0000000000027941 */ /* 0x000fea0003800000 */
.L_x_20:
[----:B------:R-:W-:Y:S04]  /*09d0*/  BSSY B3, `(.L_x_22) ;  /* 0x000001a000037945 */ /* 0x000fe80003800000 */
[----:B------:R-:W-:Y:S04]  /*09e0*/  BSSY B2, `(.L_x_23) ;  /* 0x0000015000027945 */ /* 0x000fe80003800000 */
[----:B------:R-:W-:Y:S05]  /*09f0*/  @P2 BRA `(.L_x_24) ;  /* 0x0000000000202947 */ /* 0x000fea0003800000 */
[----:B-1234-:R-:W1:Y:S02]  /*0a00*/  LDS R2, [UR8+0x34] ;  /* 0x00003408ff027984 */ /* 0x01ee640008000800 */
[----:B-1----:R-:W-:-:S05]  /*0a10*/  LOP3.LUT R2, R2, 0x38, RZ, 0xb8, !PT ;  /* 0x0000003802027812 */ /* 0x002fca00078eb8ff */
[----:B------:R1:W-:Y:S01]  /*0a20*/  STS [UR8+0x34], R2 ;  /* 0x00003402ff007988 */ /* 0x0003e20008000808 */
[----:B------:R-:W-:Y:S05]  /*0a30*/  @P2 BRA `(.L_x_25) ;  /* 0x0000000000202947 */ /* 0x000fea0003800000 */
[----:B-1----:R-:W1:Y:S01]  /*0a40*/  LDS R2, [UR8+0x8] ;  /* 0x00000808ff027984 */ /* 0x002e620008000800 */
[----:B------:R-:W-:-:S05]  /*0a50*/  IMAD.MOV.U32 R3, RZ, RZ, 0x780 ;  /* 0x00000780ff037424 */ /* 0x000fca00078e00ff */
[----:B-1----:R-:W-:-:S05]  /*0a60*/  LOP3.LUT R2, R2, 0x300, R3, 0xd8, !PT ;  /* 0x0000030002027812 */ /* 0x002fca00078ed803 */
[----:B------:R1:W-:Y:S02]  /*0a70*/  STS [UR8+0x8], R2 ;  /* 0x00000802ff007988 */ /* 0x0003e40008000808 */
.L_x_24:
[----:B------:R-:W-:Y:S05]  /*0a80*/  @P2 BRA `(.L_x_26) ;  /* 0x0000000000282947 */ /* 0x000fea0003800000 */
[----:B-1234-:R-:W1:Y:S02]  /*0a90*/  LDS R2, [UR8+0x8] ;  /* 0x00000808ff027984 */ /* 0x01ee640008000800 */
[----:B-1----:R-:W-:-:S05]  /*0aa0*/  LOP3.LUT R2, R2, 0x1800, RZ, 0xb8, !PT ;  /* 0x0000180002027812 */ /* 0x002fca00078eb8ff */
[----:B------:R2:W-:Y:S02]  /*0ab0*/  STS [UR8+0x8], R2 ;  /* 0x00000802ff007988 */ /* 0x0005e40008000808 */
.L_x_25:
[----:B------:R-:W-:Y:S05]  /*0ac0*/  @P2 BREAK B2 ;  /* 0x0000000000022942 */ /* 0x000fea0003800000 */
[----:B------:R-:W-:Y:S05]  /*0ad0*/  @P2 BRA `(.L_x_27) ;  /* 0x0000000000242947 */ /* 0x000fea0003800000 */
[----:B-12---:R-:W1:Y:S01]  /*0ae0*/  LDS R2, [UR8+0x8] ;  /* 0x00000808ff027984 */ /* 0x006e620008000800 */
[----:B------:R-:W-:-:S05]  /*0af0*/  IMAD.MOV.U32 R3, RZ, RZ, 0x6000 ;  /* 0x00006000ff037424 */ /* 0x000fca00078e00ff */
[----:B-1----:R-:W-:-:S04]  /*0b00*/  LOP3.LUT R2, R2, 0x6000, R3, 0xd8, !PT ;  /* 0x0000600002027812 */ /* 0x002fc800078ed803 */
[----:B------:R-:W-:-:S05]  /*0b10*/  LOP3.LUT R2, R2, 0x400000, RZ, 0xb8, !PT ;  /* 0x0040000002027812 */ /* 0x000fca00078eb8ff */
[----:B------:R1:W-:Y:S02]  /*0b20*/  STS [UR8+0x8], R2 ;  /* 0x00000802ff007988 */ /* 0x0003e40008000808 */
.L_x_26:
[----:B------:R-:W-:Y:S05]  /*0b30*/  BSYNC B2 ;  /* 0x0000000000027941 */ /* 0x000fea0003800000 */
.L_x_23:
[----:B-1234-:R-:W1:Y:S02]  /*0b40*/  @!P2 LDS R2, [UR8+0x8] ;  /* 0x00000808ff02a984 */ /* 0x01ee640008000800 */
[----:B-1----:R-:W-:-:S05]  /*0b50*/  @!P2 LOP3.LUT R2, R2, 0x8000, RZ, 0xb8, !PT ;  /* 0x000080000202a812 */ /* 0x002fca00078eb8ff */
[----:B------:R3:W-:Y:S02]  /*0b60*/  @!P2 STS [UR8+0x8], R2 ;  /* 0x00000802ff00a988 */ /* 0x0007e40008000808 */
.L_x_27:
[----:B------:R-:W-:Y:S05]  /*0b70*/  BSYNC B3 ;  /* 0x0000000000037941 */ /* 0x000fea0003800000 */
.L_x_22:
[----:B------:R-:W-:Y:S05]  /*0b80*/  WARPSYNC.ALL ;  /* 0x0000000000007948 */ /* 0x000fea0003800000 */
[----:B------:R-:W-:-:S04]  /*0b90*/  UIADD3 UR19, UR4, 0x80, URZ ;  /* 0x0000008004137890 */ /* 0x000fc8000fffe03f */
[----:B------:R-:W-:-:S04]  /*0ba0*/  UIADD3 UR18, UP0, UR19, UR20, URZ ;  /* 0x0000001413127290 */ /* 0x000fc8000ff1e03f */
[----:B------:R-:W-:Y:S01]  /*0bb0*/  ULEA.HI.X.SX32 UR19, UR19, UR21, 0x1, UP0 ;  /* 0x0000001513137291 */ /* 0x000fe200080f0e3f */
[----:B------:R-:W-:Y:S11]  /*0bc0*/  @P0 BRA `(.L_x_28) ;  /* 0x0000000000280947 */ /* 0x000ff60003800000 */
        /* <DEDUP_REMOVED lines=10> */
.L_x_28:
[----:B------:R-:W-:Y:S05]  /*0c70*/  @P0 BRA `(.L_x_29) ;  /* 0x00000000000c0947 */ /* 0x000fea0003800000 */
[----:B------:R0:W-:Y:S01]  /*0c80*/  UTMACMDFLUSH ;  /* 0x00000000000079b7 */ /* 0x0001e20000000000 */
[----:B------:R-:W-:Y:S05]  /*0c90*/  @P0 BRA `(.L_x_29) ;  /* 0x0000000000040947 */ /* 0x000fea0003800000 */
[----:B------:R-:W-:-:S04]  /*0ca0*/  DEPBAR.LE SB0, 0x0 ;  /* 0x000080000000791a */ /* 0x000fc80000000000 */
.L_x_29:
        /* <DEDUP_REMOVED lines=13> */
.L_x_31:
[----:B----4-:R-:W-:Y:S05]  /*0d80*/  BSYNC B3 ;  /* 0x0000000000037941 */ /* 0x010fea0003800000 */
.L_x_30:
[----:B------:R-:W-:Y:S04]  /*0d90*/  BSSY B4, `(.L_x_32) ;  /* 0x0000011000047945 */ /* 0x000fe80003800000 */
[----:B------:R-:W-:Y:S04]  /*0da0*/  BSSY B3, `(.L_x_33) ;  /* 0x000000e000037945 */ /* 0x000fe80003800000 */
[----:B------:R-:W-:Y:S05]  /*0db0*/  @P2 BRA `(.L_x_34) ;  /* 0x0000000000242947 */ /* 0x000fea0003800000 */
[----:B-123--:R-:W1:Y:S01]  /*0dc0*/  LDS R2, [UR8+0x34] ;  /* 0x00003408ff027984 */ /* 0x00ee620008000800 */
[----:B------:R-:W-:-:S05]  /*0dd0*/  IMAD.MOV.U32 R3, RZ, RZ, 0x3f000000 ;  /* 0x3f000000ff037424 */ /* 0x000fca00078e00ff */
[----:B-1----:R-:W-:-:S05]  /*0de0*/  LOP3.LUT R2, R2, 0xff000000, R3, 0xb8, !PT ;  /* 0xff00000002027812 */ /* 0x002fca00078eb803 */
[----:B------:R1:W-:Y:S01]  /*0df0*/  STS [UR8+0x34], R2 ;  /* 0x00003402ff007988 */ /* 0x0003e20008000808 */
[----:B------:R-:W-:Y:S05]  /*0e00*/  @P2 BRA `(.L_x_35) ;  /* 0x00000000001c2947 */ /* 0x000fea0003800000 */
[----:B-1----:R-:W1:Y:S01]  /*0e10*/  LDS R2, [UR8+0x38] ;  /* 0x00003808ff027984 */ /* 0x002e620008000800 */
[----:B------:R-:W-:-:S05]  /*0e20*/  IMAD.MOV.U32 R3, RZ, RZ, 0xff ;  /* 0x000000ffff037424 */ /* 0x000fca00078e00ff */
[----:B-1----:R-:W-:-:S05]  /*0e30*/  LOP3.LUT R2, R2, 0xff, R3, 0xb8, !PT ;  /* 0x000000ff02027812 */ /* 0x002fca00078eb803 */
[----:B------:R4:W-:Y:S02]  /*0e40*/  STS [UR8+0x38], R2 ;  /* 0x00003802ff007988 */ /* 0x0009e40008000808 */
.L_x_34:
[----:B------:R-:W-:Y:S05]  /*0e50*/  @P2 BREAK B3 ;  /* 0x0000000000032942 */ /* 0x000fea0003800000 */
[----:B------:R-:W-:Y:S05]  /*0e60*/  @P2 BRA `(.L_x_36) ;  /* 0x00000000000c2947 */ /* 0x000fea0003800000 */
[----:B------:R1:W-:Y:S02]  /*0e70*/  STS [UR8+0x20], R5 ;  /* 0x00002005ff007988 */ /* 0x0003e40008000808 */
.L_x_35:
[----:B------:R-:W-:Y:S05]  /*0e80*/  BSYNC B3 ;  /* 0x0000000000037941 */ /* 0x000fea0003800000 */
.L_x_33:
[----:B------:R1:W-:Y:S02]  /*0e90*/  @!P2 STS [UR8+0x24], R4 ;  /* 0x00002404ff00a988 */ /* 0x0003e40008000808 */
.L_x_36:
[----:B------:R-:W-:Y:S05]  /*0ea0*/  BSYNC B4 ;  /* 0x0000000000047941 */ /* 0x000fea0003800000 */
.L_x_32:
[----:B------:R-:W-:Y:S05]  /*0eb0*/  WARPSYNC.ALL ;  /* 0x0000000000007948 */ /* 0x000fea0003800000 */
[----:B------:R-:W-:Y:S04]  /*0ec0*/  BSSY B4, `(.L_x_37) ;  /* 0x000000e000047945 */ /* 0x000fe80003800000 */
[----:B------:R-:W-:Y:S05]  /*0ed0*/  @P2 BRA `(.L_x_38) ;  /* 0x0000000000302947 */ /* 0x000fea0003800000 */
[----:B------:R-:W5:Y:S01]  /*0ee0*/  LDS R3, [UR8+0x34] ;  /* 0x00003408ff037984 */ /* 0x000f620008000800 */
[----:B-1----:R-:W1:Y:S03]  /*0ef0*/  LDC.64 R4, c[0x0][0x248] ;  /* 0x00009200ff047b82 */ /* 0x002e660000000a00 */
[----:B--234-:R-:W2:Y:S01]  /*0f00*/  LDS R2, [UR8+0x1c] ;  /* 0x00001c08ff027984 */ /* 0x01cea20008000800 */
[C---:B-1----:R-:W-:Y:S01]  /*0f10*/  SHF.L.U64.HI R5, R4.reuse, 0x1, R5 ;  /* 0x0000000104057819 */ /* 0x042fe20000010205 */
[----:B------:R-:W-:-:S03]  /*0f20*/  IMAD.SHL.U32 R4, R4, 0x2, RZ ;  /* 0x0000000204047824 */ /* 0x000fc600078e00ff */
[--C-:B------:R-:W-:Y:S02]  /*0f30*/  SHF.R.U32.HI R7, RZ, 0x4, R5.reuse ;  /* 0x00000004ff077819 */ /* 0x100fe40000011605 */
[----:B------:R-:W-:-:S05]  /*0f40*/  SHF.R.U64 R4, R4, 0x4, R5 ;  /* 0x0000000404047819 */ /* 0x000fca0000001205 */
[----:B------:R1:W-:Y:S01]  /*0f50*/  STS [UR8+0xc], R4 ;  /* 0x00000c04ff007988 */ /* 0x0003e20008000808 */
[----:B-----5:R-:W-:Y:S02]  /*0f60*/  LOP3.LUT R3, R3, 0x7, RZ, 0xb8, !PT ;  /* 0x0000000703037812 */ /* 0x020fe400078eb8ff */
[----:B--2---:R-:W-:-:S03]  /*0f70*/  LOP3.LUT R2, R2, 0xf, R7, 0xb8, !PT ;  /* 0x0000000f02027812 */ /* 0x004fc600078eb807 */
[----:B------:R1:W-:Y:S04]  /*0f80*/  STS [UR8+0x34], R3 ;  /* 0x00003403ff007988 */ /* 0x0003e80008000808 */
[----:B------:R1:W-:Y:S02]  /*0f90*/  STS [UR8+0x1c], R2 ;  /* 0x00001c02ff007988 */ /* 0x0003e40008000808 */
.L_x_38:
[----:B------:R-:W-:Y:S05]  /*0fa0*/  BSYNC B4 ;  /* 0x0000000000047941 */ /* 0x000fea0003800000 */
.L_x_37:
        /* <DEDUP_REMOVED lines=11> */
.L_x_41:
[----:B------:R-:W-:Y:S05]  /*1060*/  @P2 BRA `(.L_x_43) ;  /* 0x0000000000282947 */ /* 0x000fea0003800000 */
[----:B-1234-:R-:W1:Y:S02]  /*1070*/  LDS R2, [UR8+0x8] ;  /* 0x00000808ff027984 */ /* 0x01ee640008000800 */
[----:B-1----:R-:W-:-:S05]  /*1080*/  LOP3.LUT R2, R2, 0x1800, RZ, 0xb8, !PT ;  /* 0x0000180002027812 */ /* 0x002fca00078eb8ff */
[----:B------:R2:W-:Y:S02]  /*1090*/  STS [UR8+0x8], R2 ;  /* 0x00000802ff007988 */ /* 0x0005e40008000808 */
.L_x_42:
[----:B------:R-:W-:Y:S05]  /*10a0*/  @P2 BREAK B5 ;  /* 0x0000000000052942 */ /* 0x000fea0003800000 */
[----:B------:R-:W-:Y:S05]  /*10b0*/  @P2 BRA `(.L_x_44) ;  /* 0x0000000000242947 */ /* 0x000fea0003800000 */
[----:B-12---:R-:W1:Y:S01]  /*10c0*/  LDS R2, [UR8+0x8] ;  /* 0x00000808ff027984 */ /* 0x006e620008000800 */
[----:B------:R-:W-:-:S05]  /*10d0*/  IMAD.MOV.U32 R3, RZ, RZ, 0x6000 ;  /* 0x00006000ff037424 */ /* 0x000fca00078e00ff */
[----:B-1----:R-:W-:-:S04]  /*10e0*/  LOP3.LUT R2, R2, 0x6000, R3, 0xd8, !PT ;  /* 0x0000600002027812 */ /* 0x002fc800078ed803 */
[----:B------:R-:W-:-:S05]  /*10f0*/  LOP3.LUT R2, R2, 0x400000, RZ, 0xb8, !PT ;  /* 0x0040000002027812 */ /* 0x000fca00078eb8ff */
[----:B------:R1:W-:Y:S02]  /*1100*/  STS [UR8+0x8], R2 ;  /* 0x00000802ff007988 */ /* 0x0003e40008000808 */
.L_x_43:
[----:B------:R-:W-:Y:S05]  /*1110*/  BSYNC B5 ;  /* 0x0000000000057941 */ /* 0x000fea0003800000 */
.L_x_40:
[----:B-1234-:R-:W1:Y:S02]  /*1120*/  @!P2 LDS R2, [UR8+0x8] ;  /* 0x00000808ff02a984 */ /* 0x01ee640008000800 */
[----:B-1----:R-:W-:-:S05]  /*1130*/  @!P2 LOP3.LUT R2, R2, 0x8000, RZ, 0xb8, !PT ;  /* 0x000080000202a812 */ /* 0x002fca00078eb8ff */
[----:B------:R3:W-:Y:S02]  /*1140*/  @!P2 STS [UR8+0x8], R2 ;  /* 0x00000802ff00a988 */ /* 0x0007e40008000808 */
.L_x_44:
[----:B------:R-:W-:Y:S05]  /*1150*/  BSYNC B4 ;  /* 0x0000000000047941 */ /* 0x000fea0003800000 */
.L_x_39:
        /* <DEDUP_REMOVED lines=15> */
.L_x_45:
[----:B------:R-:W-:Y:S05]  /*1250*/  @P0 BRA `(.L_x_46) ;  /* 0x00000000000c0947 */ /* 0x000fea0003800000 */
[----:B------:R0:W-:Y:S01]  /*1260*/  UTMACMDFLUSH ;  /* 0x00000000000079b7 */ /* 0x0001e20000000000 */
[----:B------:R-:W-:Y:S05]  /*1270*/  @P0 BRA `(.L_x_46) ;  /* 0x0000000000040947 */ /* 0x000fea0003800000 */
[----:B------:R-:W-:-:S04]  /*1280*/  DEPBAR.LE SB0, 0x0 ;  /* 0x000080000000791a */ /* 0x000fc80000000000 */
.L_x_46:
[----:B------:R-:W-:Y:S05]  /*1290*/  WARPSYNC.ALL ;  /* 0x0000000000007948 */ /* 0x000fea0003800000 */
[----:B-----5:R-:W-:Y:S01]  /*12a0*/  BAR.SYNC.DEFER_BLOCKING 0x0 ;  /* 0x0000000000007b1d */ /* 0x020fe20000010000 */
[----:B------:R-:W-:Y:S01]  /*12b0*/  ISETP.GT.AND P0, PT, R12, RZ, PT ;  /* 0x000000ff0c00720c */ /* 0x000fe20003f04270 */
[----:B------:R-:W-:Y:S02]  /*12c0*/  USHF.L.U32 UR31, UR9, 0x8, URZ ;  /* 0x00000008091f7899 */ /* 0x000fe4000800063f */
[----:B------:R-:W-:Y:S02]  /*12d0*/  USHF.L.U32 UR11, UR7, 0x8, URZ ;  /* 0x00000008070b7899 */ /* 0x000fe4000800063f */
[----:B------:R-:W-:Y:S01]  /*12e0*/  VOTEU.ALL UP0, P2 ;  /* 0x00000000003f7886 */ /* 0x000fe20001000000 */
[----:B------:R-:W-:-:S04]  /*12f0*/  UMOV UR4, 0x1 ;  /* 0x0000000100047882 */ /* 0x000fc80000000000 */
[----:B------:R-:W-:-:S04]  /*1300*/  @!UP0 UIADD3 UR4, -UR4, 0x100000, URZ ;  /* 0x0010000004048890 */ /* 0x000fc8000fffe13f */
[----:B------:R-:W-:Y:S02]  /*1310*/  @!UP0 USHF.L.U32 UR5, UR4, 0xb, URZ ;  /* 0x0000000b04058899 */ /* 0x000fe4000800063f */
[----:B------:R-:W-:Y:S01]  /*1320*/  @!UP0 USHF.L.U32 UR4, UR4, 0x1, URZ ;  /* 0x0000000104048899 */ /* 0x000fe2000800063f */
[----:B------:R-:W-:Y:S01]  /*1330*/  VOTEU.ALL UP0, P2 ;  /* 0x00000000003f7886 */ /* 0x000fe20001000000 */
[----:B------:R-:W1:Y:S10]  /*1340*/  FENCE.VIEW.ASYNC.S ;  /* 0x00000000000073c6 */ /* 0x000e740000000000 */
[----:B-1----:R1:W1:Y:S01]  /*1350*/  @!UP0 SYNCS.EXCH.64 URZ, [UR8+0x10000], UR4 ;  /* 0x01000004083f85b2 */ /* 0x0022620008000100 */
[----:B------:R-:W-:Y:S05]  /*1360*/  @P0 BRA `(.L_x_47) ;  /* 0x0000000c00080947 */ /* 0x000fea0003800000 */
[----:B------:R1:W-:Y:S01]  /*1370*/  STL [R1], RZ ;  /* 0x000000ff01007387 */ /* 0x0003e20000100800 */
[----:B----4-:R-:W-:Y:S02]  /*1380*/  SHF.R.U32.HI R3, RZ, 0x5, R21 ;  /* 0x00000005ff037819 */ /* 0x010fe40000011615 */
[----:B------:R-:W-:Y:S02]  /*1390*/  CS2R R24, SRZ ;  /* 0x0000000000187805 */ /* 0x000fe4000001ff00 */
[----:B------:R-:W-:Y:S01]  /*13a0*/  CS2R R26, SRZ ;  /* 0x00000000001a7805 */ /* 0x000fe2000001ff00 */
[----:B------:R4:W-:Y:S01]  /*13b0*/  STL [R1+0x4], RZ ;  /* 0x000004ff01007387 */ /* 0x0009e20000100800 */
[----:B------:R-:W-:Y:S02]  /*13c0*/  CS2R R28, SRZ ;  /* 0x00000000001c7805 */ /* 0x000fe4000001ff00 */
[----:B------:R-:W-:Y:S02]  /*13d0*/  CS2R R30, SRZ ;  /* 0x00000000001e7805 */ /* 0x000fe4000001ff00 */
[----:B------:R-:W-:Y:S01]  /*13e0*/  CS2R R32, SRZ ;  /* 0x0000000000207805 */ /* 0x000fe2000001ff00 */
[----:B------:R4:W-:Y:S01]  /*13f0*/  STL [R1+0x8], RZ ;  /* 0x000008ff01007387 */ /* 0x0009e20000100800 */
[----:B------:R-:W-:-:S02]  /*1400*/  CS2R R34, SRZ ;  /* 0x0000000000227805 */ /* 0x000fc4000001ff00 */
        /* <DEDUP_REMOVED lines=76> */
[----:B------:R-:W-:Y:S01]  /*18d0*/  CS2R R150, SRZ ;  /* 0x0000000000967805 */ /* 0x000fe2000001ff00 */
[----:B------:R4:W-:Y:S04]  /*18e0*/  STL [R1+0x58], RZ ;  /* 0x000058ff01007387 */ /* 0x0009e80000100800 */
        /* <DEDUP_REMOVED lines=104> */
[----:B------:R4:W-:Y:S01]  /*1f70*/  STL [R1+0x1fc], RZ ;  /* 0x0001fcff01007387 */ /* 0x0009e20000100800 */
[----:B-1----:R-:W-:Y:S05]  /*1f80*/  BRA `(.L_x_48) ;  /* 0x0000001800e47947 */ /* 0x002fea0003800000 */
.L_x_47:
[----:B------:R2:W-:Y:S01]  /*1f90*/  STL [R1], RZ ;  /* 0x000000ff01007387 */ /* 0x0005e20000100800 */
[----:B-1----:R-:W-:Y:S01]  /*1fa0*/  UIADD3 UR5, UR8, 0x8000, URZ ;  /* 0x0000800008057890 */ /* 0x002fe2000fffe03f */
[----:B----4-:R-:W-:Y:S01]  /*1fb0*/  SHF.R.U32.HI R3, RZ, 0x5, R21 ;  /* 0x00000005ff037819 */ /* 0x010fe20000011615 */
[----:B------:R-:W-:Y:S01]  /*1fc0*/  UMOV UR4, URZ ;  /* 0x0000003f00047c82 */ /* 0x000fe20008000000 */
[----:B------:R2:W-:Y:S01]  /*1fd0*/  STL [R1+0x4], RZ ;  /* 0x000004ff01007387 */ /* 0x0005e20000100800 */
[----:B------:R-:W-:Y:S01]  /*1fe0*/  USHF.R.U32.HI UR5, URZ, 0x4, UR5 ;  /* 0x000000043f057899 */ /* 0x000fe20008011605 */
[----:B------:R-:W-:Y:S02]  /*1ff0*/  CS2R R24, SRZ ;  /* 0x0000000000187805 */ /* 0x000fe4000001ff00 */
[----:B------:R-:W-:Y:S01]  /*2000*/  CS2R R26, SRZ ;  /* 0x00000000001a7805 */ /* 0x000fe2000001ff00 */
[----:B------:R2:W-:Y:S01]  /*2010*/  STL [R1+0x8], RZ ;  /* 0x000008ff01007387 */ /* 0x0005e20000100800 */
[----:B------:R-:W-:Y:S01]  /*2020*/  USGXT.U32 UR6, UR5, 0xe ;  /* 0x0000000e0506789a */ /* 0x000fe20008000000 */
[----:B------:R-:W-:-:S02]  /*2030*/  CS2R R28, SRZ ;  /* 0x00000000001c7805 */ /* 0x000fc4000001ff00 */
[----:B------:R-:W-:Y:S01]  /*2040*/  CS2R R30, SRZ ;  /* 0x00000000001e7805 */ /* 0x000fe2000001ff00 */
[----:B------:R2:W-:Y:S01]  /*2050*/  STL [R1+0xc], RZ ;  /* 0x00000cff01007387 */ /* 0x0005e20000100800 */
[----:B------:R-:W-:Y:S01]  /*2060*/  UIADD3 UR14, UP0, UR6, 0x2, URZ ;  /* 0x00000002060e7890 */ /* 0x000fe2000ff1e03f */
[----:B------:R-:W-:Y:S02]  /*2070*/  CS2R R32, SRZ ;  /* 0x0000000000207805 */ /* 0x000fe4000001ff00 */
[----:B------:R-:W-:Y:S01]  /*2080*/  CS2R R34, SRZ ;  /* 0x0000000000227805 */ /* 0x000fe2000001ff00 */
[----:B------:R2:W-:Y:S01]  /*2090*/  STL [R1+0x10], RZ ;  /* 0x000010ff01007387 */ /* 0x0005e20000100800 */
[----:B------:R-:W-:Y:S01]  /*20a0*/  UIADD3.X UR15, UR4, 0x40000040, URZ, UP0, !UPT ;  /* 0x40000040040f7890 */ /* 0x000fe200087fe43f */
        /* <DEDUP_REMOVED lines=76> */
[----:B------:R-:W-:Y:S01]  /*2570*/  CS2R R150, SRZ ;  /* 0x0000000000967805 */ /* 0x000fe2000001ff00 */
[----:B------:R-:W-:Y:S01]  /*2580*/  UIADD3.64 UR34, UR14, 0x2, URZ ;  /* 0x000000020e227897 */ /* 0x000fe2000fffe03f */
[----:B------:R2:W-:Y:S01]  /*2590*/  STL [R1+0x60], RZ ;  /* 0x000060ff01007387 */ /* 0x0005e20000100800 */
[----:B------:R-:W-:Y:S01]  /*25a0*/  UIADD3.64 UR26, UR14, 0x4, URZ ;  /* 0x000000040e1a7897 */ /* 0x000fe2000fffe03f */
[----:B------:R-:W-:Y:S02]  /*25b0*/  UMOV UR10, URZ ;  /* 0x0000003f000a7c82 */ /* 0x000fe40008000000 */
[----:B------:R2:W-:Y:S01]  /*25c0*/  STL [R1+0x64], RZ ;  /* 0x000064ff01007387 */ /* 0x0005e20000100800 */
[----:B------:R-:W-:-:S03]  /*25d0*/  UMOV UR7, 0x40000040 ;  /* 0x4000004000077882 */ /* 0x000fc60000000000 */
        /* <DEDUP_REMOVED lines=101> */
[----:B------:R2:W-:Y:S02]  /*2c30*/  STL [R1+0x1fc], RZ ;  /* 0x0001fcff01007387 */ /* 0x0005e40000100800 */
.L_x_50:
[----:B------:R-:W-:Y:S01]  /*2c40*/  BAR.SYNC.DEFER_BLOCKING 0x0 ;  /* 0x0000000000007b1d */ /* 0x000fe20000010000 */
[----:B--23--:R-:W-:Y:S01]  /*2c50*/  @!P2 IMAD.MOV.U32 R2, RZ, RZ, 0x10000 ;  /* 0x00010000ff02a424 */ /* 0x00cfe200078e00ff */
[----:B------:R-:W-:Y:S02]  /*2c60*/  ELECT P1, URZ, PT ;  /* 0x00000000003f782f */ /* 0x000fe40003820000 */
[----:B------:R-:W-:Y:S02]  /*2c70*/  ELECT P0, URZ, PT ;  /* 0x00000000003f782f */ /* 0x000fe40003800000 */
[C---:B------:R-:W-:Y:S01]  /*2c80*/  ISETP.LT.U32.AND P1, PT, R20.reuse, 0x20, P1 ;  /* 0x000000201400780c */ /* 0x040fe20000f21070 */
[----:B------:R-:W-:Y:S01]  /*2c90*/  UMOV UR30, UR10 ;  /* 0x0000000a001e7c82 */ /* 0x000fe20008000000 */
[----:B------:R-:W-:-:S11]  /*2ca0*/  ISETP.LT.U32.AND P0, PT, R20, 0x20, P0 ;  /* 0x000000201400780c */ /* 0x000fd60000701070 */
[----:B------:R-:W-:Y:S01]  /*2cb0*/  VOTEU.ANY UP0, P1 ;  /* 0x00000000003f7886 */ /* 0x000fe20000800100 */
[----:B------:R-:W-:Y:S01]  /*2cc0*/  VOTEU.ANY UP2, P1 ;  /* 0x00000000003f7886 */ /* 0x000fe20000840100 */
[----:B------:R-:W-:Y:S01]  /*2cd0*/  VOTEU.ANY UP1, P0 ;  /* 0x00000000003f7886 */ /* 0x000fe20000020100 */
[----:B------:R-:W-:Y:S01]  /*2ce0*/  VOTEU.ANY UP3, P0 ;  /* 0x00000000003f7886 */ /* 0x000fe20000060100 */
[----:B------:R1:W-:Y:S01]  /*2cf0*/  @!P2 SYNCS.ARRIVE.TRANS64 RZ, [UR8+0x10000], R2 ;  /* 0x01000002ffffa9a7 */ /* 0x0003e20008000008 */
[----:B------:R2:W-:Y:S06]  /*2d00*/  MEMBAR.ALL.CTA ;  /* 0x0000000000007992 */ /* 0x0005ec0000008000 */
[----:B--2---:R-:W2:Y:S01]  /*2d10*/  FENCE.VIEW.ASYNC.S ;  /* 0x00000000000073c6 */ /* 0x004ea20000000000 */
[----:B------:R-:W-:Y:S01]  /*2d20*/  @UP0 UIADD3 UR9, UR8, 0x10000, URZ ;  /* 0x0001000008090890 */ /* 0x000fe2000fffe03f */
[----:B------:R-:W-:Y:S01]  /*2d30*/  @UP0 UMOV UR4, UR16 ;  /* 0x0000001000040c82 */ /* 0x000fe20008000000 */
[----:B------:R-:W-:Y:S01]  /*2d40*/  @UP0 UMOV UR5, UR17 ;  /* 0x0000001100050c82 */ /* 0x000fe20008000000 */
[----:B------:R-:W-:-:S02]  /*2d50*/  @UP1 UIADD3 UR28, UR8, 0x8000, URZ ;  /* 0x00008000081c1890 */ /* 0x000fc4000fffe03f */
[----:B------:R-:W-:Y:S01]  /*2d60*/  @UP1 UIADD3 UR29, UR8, 0x10000, URZ ;  /* 0x00010000081d1890 */ /* 0x000fe2000fffe03f */
[----:B-1----:R-:W-:Y:S01]  /*2d70*/  SHF.L.U32 R2, R0, 0x1f, RZ ;  /* 0x0000001f00027819 */ /* 0x002fe200000006ff */
[----:B------:R-:W-:Y:S01]  /*2d80*/  @UP1 UMOV UR12, UR18 ;  /* 0x00000012000c1c82 */ /* 0x000fe20008000000 */
[----:B------:R-:W-:Y:S01]  /*2d90*/  @UP1 UMOV UR13, UR19 ;  /* 0x00000013000d1c82 */ /* 0x000fe20008000000 */
[----:B--2---:R-:W-:Y:S06]  /*2da0*/  BAR.SYNC.DEFER_BLOCKING 0x0 ;  /* 0x0000000000007b1d */ /* 0x004fec0000010000 */
[----:B------:R1:W-:Y:S02]  /*2db0*/  @UP2 UTMALDG.2D [UR8], [UR4] ;  /* 0x00000008040025b4 */ /* 0x0003e40008008000 */
[----:B------:R-:W-:Y:S06]  /*2dc0*/  BAR.SYNC.DEFER_BLOCKING 0x0 ;  /* 0x0000000000007b1d */ /* 0x000fec0000010000 */
[----:B------:R1:W-:Y:S02]  /*2dd0*/  @UP3 UTMALDG.2D [UR28], [UR12] ;  /* 0x0000001c0c0035b4 */ /* 0x0003e40008008000 */
[----:B------:R-:W-:Y:S06]  /*2de0*/  BAR.SYNC.DEFER_BLOCKING 0x0 ;  /* 0x0000000000007b1d */ /* 0x000fec0000010000 */
[----:B------:R-:W2:Y:S02]  /*2df0*/  SYNCS.PHASECHK.TRANS64.TRYWAIT P0, [UR8+0x10000], R2 ;  /* 0x01000002ff0075a7 */ /* 0x000ea40008000148 */
[----:B-12---:R-:W-:Y:S05]  /*2e00*/  @!P0 BRA `(.L_x_49) ;  /* 0x0000002000848947 */ /* 0x006fea0003800000 */
.L_x_51:
[----:B------:R-:W-:Y:S04]  /*2e10*/  STL.64 [R1+0x268], R150 ;  /* 0x0002689601007387 */ /* 0x000fe80000100a00 */
        /* <DEDUP_REMOVED lines=12> */
[----:B------:R1:W-:Y:S04]  /*2ee0*/  STL.64 [R1+0x200], R124 ;  /* 0x0002007c01007387 */ /* 0x0003e80000100a00 */
[----:B-1----:R-:W2:Y:S04]  /*2ef0*/  LDL.LU.64 R124, [R1] ;  /* 0x00000000017c7983 */ /* 0x002ea80000300a00 */
[----:B------:R-:W2:Y:S04]  /*2f00*/  LDL.LU.64 R126, [R1+0x8] ;  /* 0x00000800017e7983 */ /* 0x000ea80000300a00 */
        /* <DEDUP_REMOVED lines=61> */
[----:B------:R-:W2:Y:S01]  /*32e0*/  LDL.LU.64 R250, [R1+0x1f8] ;  /* 0x0001f80001fa7983 */ /* 0x000ea20000300a00 */
[----:B------:R-:W-:-:S03]  /*32f0*/  UMOV UR5, 0x40000040 ;  /* 0x4000004000057882 */ /* 0x000fc60000000000 */
[----:B------:R-:W1:Y:S02]  /*3300*/  SHFL.IDX PT, R2, R3, RZ, 0x1f ;  /* 0x00001fff03027589 */ /* 0x000e6400000e0000 */
[----:B-1----:R-:W-:Y:S01]  /*3310*/  R2UR UR4, R2 ;  /* 0x00000000020472ca */ /* 0x002fe200000e0000 */
[----:B------:R-:W-:Y:S01]  /*3320*/  UMOV UR38, UR14 ;  /* 0x0000000e00267c82 */ /* 0x000fe20008000000 */
[----:B------:R-:W-:Y:S01]  /*3330*/  UMOV UR39, UR15 ;  /* 0x0000000f00277c82 */ /* 0x000fe20008000000 */
[----:B------:R-:W1:Y:S10]  /*3340*/  LDC R2, c[0x0][0x230] ;  /* 0x00008c00ff027b82 */ /* 0x000e740000000800 */
[----:B------:R-:W-:-:S04]  /*3350*/  USHF.L.U32 UR4, UR4, 0x7, URZ ;  /* 0x0000000704047899 */ /* 0x000fc8000800063f */
[----:B------:R-:W-:-:S04]  /*3360*/  ULOP3.LUT UR4, UR4, 0x200, URZ, 0xc0, !UPT ;  /* 0x0000020004047892 */ /* 0x000fc8000f8ec03f */
[----:B------:R-:W-:-:S04]  /*3370*/  ULEA.HI UR4, UR8, UR4, URZ, 0x1c ;  /* 0x0000000408047291 */ /* 0x000fc8000f8fe03f */
[----:B------:R-:W-:-:S04]  /*3380*/  ULOP3.LUT UR4, UR4, 0x3fff, URZ, 0xc0, !UPT ;  /* 0x00003fff04047892 */ /* 0x000fc8000f8ec03f */
[----:B------:R-:W-:Y:S01]  /*3390*/  UIADD3 UR12, UP0, UR4, 0x2, URZ ;  /* 0x00000002040c7890 */ /* 0x000fe2000ff1e03f */
[----:B--2---:R-:W-:-:S06]  /*33a0*/  WARPGROUP.ARRIVE ;  /* 0x00000000000079c5 */ /* 0x004fcc0000000000 */
[----:B------:R-:W-:Y:S01]  /*33b0*/  HGMMA.64x256x16.F32 R124, gdesc[UR4], R124, gsb0 ;  /* 0x03e00000047c79f0 */ /* 0x000fe2000800087c */
[----:B------:R-:W-:Y:S02]  /*33c0*/  UMOV UR4, URZ ;  /* 0x0000003f00047c82 */ /* 0x000fe40008000000 */
[----:B------:R-:W-:-:S04]  /*33d0*/  UIADD3.X UR13, UR4, 0x40000040, URZ, UP0, !UPT ;  /* 0x40000040040d7890 */ /* 0x000fc800087fe43f */
[----:B------:R-:W-:Y:S02]  /*33e0*/  UIADD3.64 UR32, UR12, 0x2, URZ ;  /* 0x000000020c207897 */ /* 0x000fe4000fffe03f */
[----:B------:R-:W-:Y:S01]  /*33f0*/  UIADD3.64 UR24, UR12, 0x4, URZ ;  /* 0x000000040c187897 */ /* 0x000fe2000fffe03f */
[----:B------:R-:W-:Y:S02]  /*3400*/  WARPGROUP.DEPBAR.LE gsb0, 0x0 ;  /* 0x00008000000079c5 */ /* 0x000fe40000010000 */
[----:B------:R-:W-:-:S15]  /*3410*/  WARPGROUP.ARRIVE ;  /* 0x00000000000079c5 */ /* 0x000fde0000000000 */
[----:B------:R-:W-:-:S01]  /*3420*/  NOP ;  /* 0x0000000000007918 */ /* 0x000fc20000000000 */
[----:B------:R-:W-:Y:S03]  /*3430*/  HGMMA.64x256x16.F32 R124, gdesc[UR12], R124, gsb0 ;  /* 0x03e000000c7c79f0 */ /* 0x000fe6000800087c */
[----:B------:R-:W-:Y:S02]  /*3440*/  WARPGROUP.DEPBAR.LE gsb0, 0x0 ;  /* 0x00008000000079c5 */ /* 0x000fe40000010000 */
[----:B------:R-:W-:-:S15]  /*3450*/  WARPGROUP.ARRIVE ;  /* 0x00000000000079c5 */ /* 0x000fde0000000000 */
[----:B------:R-:W-:-:S08]  /*3460*/  NOP ;  /* 0x0000000000007918 */ /* 0x000fd00000000000 */
[----:B------:R-:W-:Y:S03]  /*3470*/  HGMMA.64x256x16.F32 R124, gdesc[UR32], R124, gsb0 ;  /* 0x03e00000207c79f0 */ /* 0x000fe6000800087c */
[----:B------:R-:W-:Y:S02]  /*3480*/  WARPGROUP.DEPBAR.LE gsb0, 0x0 ;  /* 0x00008000000079c5 */ /* 0x000fe40000010000 */
[----:B------:R-:W-:-:S15]  /*3490*/  WARPGROUP.ARRIVE ;  /* 0x00000000000079c5 */ /* 0x000fde0000000000 */
[----:B------:R-:W-:-:S08]  /*34a0*/  NOP ;  /* 0x0000000000007918 */ /* 0x000fd00000000000 */
[----:B------:R-:W-:Y:S03]  /*34b0*/  HGMMA.64x256x16.F32 R124, gdesc[UR24], R124, gsb0 ;  /* 0x03e00000187c79f0 */ /* 0x000fe6000800087c */
[----:B------:R-:W-:Y:S02]  /*34c0*/  WARPGROUP.DEPBAR.LE gsb0, 0x0 ;  /* 0x00008000000079c5 */ /* 0x000fe40000010000 */
[----:B------:R-:W-:Y:S04]  /*34d0*/  STL.64 [R1], R124 ;  /* 0x0000007c01007387 */ /* 0x000fe80000100a00 */
        /* <DEDUP_REMOVED lines=63> */
[----:B--2---:R-:W2:Y:S04]  /*38d0*/  LDL.LU.64 R150, [R1+0x268] ;  /* 0x0002680001967983 */ /* 0x004ea80000300a00 */
        /* <DEDUP_REMOVED lines=13> */
[----:B------:R-:W-:Y:S01]  /*39b0*/  UIADD3.64 UR4, UR12, 0x3fe, URZ ;  /* 0x000003fe0c047897 */ /* 0x000fe2000fffe03f */
[----:B------:R-:W-:Y:S01]  /*39c0*/  LOP3.LUT R0, R0, 0x1, RZ, 0x3c, !PT ;  /* 0x0000000100007812 */ /* 0x000fe200078e3cff */
[----:B------:R-:W-:-:S02]  /*39d0*/  UIADD3.64 UR36, UR12, 0x400, URZ ;  /* 0x000004000c247897 */ /* 0x000fc4000fffe03f */
[----:B------:R-:W-:Y:S02]  /*39e0*/  UIADD3.64 UR32, UR12, 0x402, URZ ;  /* 0x000004020c207897 */ /* 0x000fe4000fffe03f */
[----:B------:R-:W-:Y:S02]  /*39f0*/  UIADD3.64 UR24, UR12, 0x404, URZ ;  /* 0x000004040c187897 */ /* 0x000fe4000fffe03f */
[----:B------:R-:W-:-:S06]  /*3a00*/  UIADD3 UR10, UR10, 0x40, URZ ;  /* 0x000000400a0a7890 */ /* 0x000fcc000fffe03f */
[----:B-1----:R-:W-:Y:S01]  /*3a10*/  ISETP.LE.AND P0, PT, R2, UR10, PT ;  /* 0x0000000a02007c0c */ /* 0x002fe2000bf03270 */
[----:B--2---:R-:W-:-:S06]  /*3a20*/  WARPGROUP.ARRIVE ;  /* 0x00000000000079c5 */ /* 0x004fcc0000000000 */
        /* <DEDUP_REMOVED lines=14> */
[----:B----4-:R-:W-:Y:S05]  /*3b10*/  @!P0 BRA `(.L_x_50) ;  /* 0xfffffff000488947 */ /* 0x010fea000383ffff */
.L_x_48:
[----:B------:R1:W-:Y:S04]  /*3b20*/  STL [R1+0x210], R148 ;  /* 0x0002109401007387 */ /* 0x0003e80000100800 */
[----:B------:R-:W5:Y:S01]  /*3b30*/  LDL.LU R8, [R1] ;  /* 0x0000000001087983 */ /* 0x000f620000300800 */
[----:B------:R-:W-:Y:S06]  /*3b40*/  BAR.SYNC.DEFER_BLOCKING 0x0 ;  /* 0x0000000000007b1d */ /* 0x000fec0000010000 */
[----:B-1----:R-:W5:Y:S04]  /*3b50*/  LDL.LU R148, [R1+0x4] ;  /* 0x0000040001947983 */ /* 0x002f680000300800 */
[----:B------:R1:W-:Y:S04]  /*3b60*/  STL [R1+0x20c], R149 ;  /* 0x00020c9501007387 */ /* 0x0003e80000100800 */
[----:B-1----:R-:W2:Y:S01]  /*3b70*/  LDL.LU R149, [R1+0xc] ;  /* 0x00000c0001957983 */ /* 0x002ea20000300800 */
[----:B------:R-:W1:Y:S03]  /*3b80*/  @!P2 SYNCS.CCTL.IV [UR8+0x10000] ;  /* 0x01000000ff00a9b1 */ /* 0x000e660008000008 */
[----:B------:R-:W2:Y:S04]  /*3b90*/  LDL.LU R9, [R1+0x8] ;  /* 0x0000080001097983 */ /* 0x000ea80000300800 */
[----:B------:R3:W-:Y:S04]  /*3ba0*/  STL [R1+0x208], R3 ;  /* 0x0002080301007387 */ /* 0x0007e80000100800 */
[----:B---3--:R-:W3:Y:S04]  /*3bb0*/  LDL.LU R3, [R1+0x14] ;  /* 0x0000140001037983 */ /* 0x008ee80000300800 */
[----:B------:R-:W3:Y:S04]  /*3bc0*/  LDL.LU R10, [R1+0x10] ;  /* 0x00001000010a7983 */ /* 0x000ee80000300800 */
[----:B------:R4:W-:Y:S04]  /*3bd0*/  STL [R1+0x204], R150 ;  /* 0x0002049601007387 */ /* 0x0009e80000100800 */
[----:B----4-:R-:W4:Y:S04]  /*3be0*/  LDL.LU R150, [R1+0x1c] ;  /* 0x00001c0001967983 */ /* 0x010f280000300800 */
[----:B------:R-:W4:Y:S04]  /*3bf0*/  LDL.LU R11, [R1+0x18] ;  /* 0x00001800010b7983 */ /* 0x000f280000300800 */
[----:B------:R1:W-:Y:S04]  /*3c00*/  STL [R1+0x200], R151 ;  /* 0x0002009701007387 */ /* 0x0003e80000100800 */
[----:B-1----:R-:W4:Y:S04]  /*3c10*/  LDL.LU R151, [R1+0x24] ;  /* 0x0000240001977983 */ /* 0x002f280000300800 */
[----:B------:R-:W4:Y:S04]  /*3c20*/  LDL.LU R4, [R1+0x20] ;  /* 0x0000200001047983 */ /* 0x000f280000300800 */
        /* <DEDUP_REMOVED lines=113> */
[----:B------:R-:W4:Y:S01]  /*4340*/  LDL.LU R197, [R1+0x1e8] ;  /* 0x0001e80001c57983 */ /* 0x000f220000300800 */
[----:B-----5:R-:W-:-:S03]  /*4350*/  F2FP.F16.F32.PACK_AB R8, R148, R8 ;  /* 0x000000089408723e */ /* 0x020fc600000000ff */
[----:B------:R-:W5:Y:S01]  /*4360*/  LDL.LU R199, [R1+0x1f4] ;  /* 0x0001f40001c77983 */ /* 0x000f620000300800 */
[----:B--2---:R-:W-:-:S03]  /*4370*/  F2FP.F16.F32.PACK_AB R9, R149, R9 ;  /* 0x000000099509723e */ /* 0x004fc600000000ff */
[----:B------:R-:W5:Y:S01]  /*4380*/  LDL.LU R198, [R1+0x1f0] ;  /* 0x0001f00001c67983 */ /* 0x000f620000300800 */
[----:B---3--:R-:W-:-:S03]  /*4390*/  F2FP.F16.F32.PACK_AB R10, R3, R10 ;  /* 0x0000000a030a723e */ /* 0x008fc600000000ff */
[----:B------:R-:W2:Y:S04]  /*43a0*/  LDL.LU R22, [R1+0x1fc] ;  /* 0x0001fc0001167983 */ /* 0x000ea80000300800 */
[----:B------:R-:W2:Y:S04]  /*43b0*/  LDL.LU R2, [R1+0x1f8] ;  /* 0x0001f80001027983 */ /* 0x000ea80000300800 */
[----:B------:R-:W3:Y:S04]  /*43c0*/  LDL.LU R148, [R1+0x210] ;  /* 0x0002100001947983 */ /* 0x000ee80000300800 */
[----:B------:R-:W3:Y:S04]  /*43d0*/  LDL.LU R149, [R1+0x20c] ;  /* 0x00020c0001957983 */ /* 0x000ee80000300800 */
[----:B------:R-:W3:Y:S01]  /*43e0*/  LDL.LU R3, [R1+0x208] ;  /* 0x0002080001037983 */ /* 0x000ee20000300800 */
[----:B----4-:R-:W-:-:S02]  /*43f0*/  F2FP.F16.F32.PACK_AB R11, R150, R11 ;  /* 0x0000000b960b723e */ /* 0x010fc400000000ff */
[----:B------:R-:W-:Y:S01]  /*4400*/  F2FP.F16.F32.PACK_AB R4, R151, R4 ;  /* 0x000000049704723e */ /* 0x000fe200000000ff */
[----:B------:R-:W4:Y:S04]  /*4410*/  LDL.LU R150, [R1+0x204] ;  /* 0x0002040001967983 */ /* 0x000f280000300800 */
[----:B------:R-:W4:Y:S01]  /*4420*/  LDL.LU R151, [R1+0x200] ;  /* 0x0002000001977983 */ /* 0x000f220000300800 */
[----:B------:R-:W-:Y:S02]  /*4430*/  F2FP.F16.F32.PACK_AB R5, R21, R5 ;  /* 0x000000051505723e */ /* 0x000fe400000000ff */
[----:B------:R-:W-:Y:S02]  /*4440*/  ELECT P0, URZ, PT ;  /* 0x00000000003f782f */ /* 0x000fe40003800000 */
[----:B------:R-:W-:Y:S01]  /*4450*/  F2FP.F16.F32.PACK_AB R7, R0, R7 ;  /* 0x000000070007723e */ /* 0x000fe200000000ff */
[----:B------:R-:W1:Y:S01]  /*4460*/  S2R R21, SR_TID.X ;  /* 0x0000000000157919 */ /* 0x000e620000002100 */
[----:B------:R-:W-:Y:S01]  /*4470*/  F2FP.F16.F32.PACK_AB R156, R156, R23 ;  /* 0x000000179c9c723e */ /* 0x000fe200000000ff */
[----:B------:R-:W-:Y:S01]  /*4480*/  UMOV UR14, UR11 ;  /* 0x0000000b000e7c82 */ /* 0x000fe20008000000 */
[----:B------:R-:W-:-:S02]  /*4490*/  F2FP.F16.F32.PACK_AB R152, R244, R152 ;  /* 0x00000098f498723e */ /* 0x000fc400000000ff */
[----:B------:R-:W-:Y:S02]  /*44a0*/  F2FP.F16.F32.PACK_AB R153, R243, R153 ;  /* 0x00000099f399723e */ /* 0x000fe400000000ff */
[----:B------:R-:W-:Y:S02]  /*44b0*/  F2FP.F16.F32.PACK_AB R154, R242, R154 ;  /* 0x0000009af29a723e */ /* 0x000fe400000000ff */
[----:B------:R-:W-:Y:S02]  /*44c0*/  F2FP.F16.F32.PACK_AB R155, R241, R155 ;  /* 0x0000009bf19b723e */ /* 0x000fe400000000ff */
[----:B------:R-:W-:Y:S02]  /*44d0*/  F2FP.F16.F32.PACK_AB R24, R25, R24 ;  /* 0x000000181918723e */ /* 0x000fe400000000ff */
[----:B------:R-:W-:Y:S02]  /*44e0*/  F2FP.F16.F32.PACK_AB R25, R27, R26 ;  /* 0x0000001a1b19723e */ /* 0x000fe400000000ff */
        /* <DEDUP_REMOVED lines=8> */
[----:B------:R-:W-:Y:S01]  /*4570*/  F2FP.F16.F32.PACK_AB R89, R91, R90 ;  /* 0x0000005a5b59723e */ /* 0x000fe200000000ff */
[----:B-1----:R-:W-:Y:S01]  /*4580*/  IMAD.SHL.U32 R0, R21, 0x80, RZ ;  /* 0x0000008015007824 */ /* 0x002fe200078e00ff */
[----:B------:R-:W-:Y:S01]  /*4590*/  F2FP.F16.F32.PACK_AB R120, R121, R120 ;  /* 0x000000787978723e */ /* 0x000fe200000000ff */
[----:B------:R-:W-:Y:S01]  /*45a0*/  IMAD.SHL.U32 R23, R21, 0x10, RZ ;  /* 0x0000001015177824 */ /* 0x000fe200078e00ff */
[----:B------:R-:W-:Y:S02]  /*45b0*/  F2FP.F16.F32.PACK_AB R90, R93, R92 ;  /* 0x0000005c5d5a723e */ /* 0x000fe400000000ff */
[----:B------:R-:W-:Y:S02]  /*45c0*/  LOP3.LUT R0, R0, 0x780, RZ, 0xc0, !PT ;  /* 0x0000078000007812 */ /* 0x000fe400078ec0ff */
[----:B------:R-:W-:-:S02]  /*45d0*/  F2FP.F16.F32.PACK_AB R169, R228, R169 ;  /* 0x000000a9e4a9723e */ /* 0x000fc400000000ff */
[----:B------:R-:W-:Y:S02]  /*45e0*/  LOP3.LUT R0, R0, 0x70, R23, 0xf8, !PT ;  /* 0x0000007000007812 */ /* 0x000fe400078ef817 */
[----:B------:R-:W-:Y:S02]  /*45f0*/  F2FP.F16.F32.PACK_AB R91, R95, R94 ;  /* 0x0000005e5f5b723e */ /* 0x000fe400000000ff */
[----:B------:R-:W-:Y:S01]  /*4600*/  LOP3.LUT R23, R0, 0x10, R21, 0x78, !PT ;  /* 0x0000001000177812 */ /* 0x000fe200078e7815 */
[----:B------:R-:W-:Y:S01]  /*4610*/  IMAD.SHL.U32 R0, R21, 0x40, RZ ;  /* 0x0000004015007824 */ /* 0x000fe200078e00ff */
[----:B------:R-:W-:Y:S02]  /*4620*/  F2FP.F16.F32.PACK_AB R170, R227, R170 ;  /* 0x000000aae3aa723e */ /* 0x000fe400000000ff */
[----:B------:R-:W-:Y:S02]  /*4630*/  F2FP.F16.F32.PACK_AB R121, R123, R122 ;  /* 0x0000007a7b79723e */ /* 0x000fe400000000ff */
[----:B------:R-:W-:-:S02]  /*4640*/  LOP3.LUT R0, R23, 0x3800, R0, 0xf8, !PT ;  /* 0x0000380017007812 */ /* 0x000fc400078ef800 */
        /* <DEDUP_REMOVED lines=91> */
[----:B------:R-:W-:Y:S02]  /*4c00*/  LOP3.LUT R20, R21, 0xff, RZ, 0xc0, !PT ;  /* 0x000000ff15147812 */ /* 0x000fe400078ec0ff */
[----:B------:R-:W-:Y:S02]  /*4c10*/  F2FP.F16.F32.PACK_AB R194, R203, R194 ;  /* 0x000000c2cbc2723e */ /* 0x000fe400000000ff */
[----:B------:R-:W-:Y:S02]  /*4c20*/  ISETP.LT.U32.AND P0, PT, R20, 0x80, P0 ;  /* 0x000000801400780c */ /* 0x000fe40000701070 */
[----:B------:R-:W-:Y:S02]  /*4c30*/  F2FP.F16.F32.PACK_AB R195, R202, R195 ;  /* 0x000000c3cac3723e */ /* 0x000fe400000000ff */
[----:B------:R-:W-:-:S09]  /*4c40*/  F2FP.F16.F32.PACK_AB R196, R201, R196 ;  /* 0x000000c4c9c4723e */ /* 0x000fd200000000ff */
[----:B------:R-:W-:Y:S01]  /*4c50*/  VOTEU.ANY UP0, P0 ;  /* 0x00000000003f7886 */ /* 0x000fe20000000100 */
[----:B------:R-:W-:-:S04]  /*4c60*/  VOTEU.ANY UP1, P0 ;  /* 0x00000000003f7886 */ /* 0x000fc80000020100 */
[----:B------:R-:W-:Y:S01]  /*4c70*/  @UP0 UMOV UR4, UR20 ;  /* 0x0000001400040c82 */ /* 0x000fe20008000000 */
[----:B------:R-:W-:Y:S01]  /*4c80*/  @UP0 UMOV UR5, UR21 ;  /* 0x0000001500050c82 */ /* 0x000fe20008000000 */
[----:B------:R-:W-:Y:S02]  /*4c90*/  F2FP.F16.F32.PACK_AB R197, R200, R197 ;  /* 0x000000c5c8c5723e */ /* 0x000fe400000000ff */
[----:B-----5:R-:W-:Y:S02]  /*4ca0*/  F2FP.F16.F32.PACK_AB R198, R199, R198 ;  /* 0x000000c6c7c6723e */ /* 0x020fe400000000ff */
[----:B--2---:R-:W-:Y:S01]  /*4cb0*/  F2FP.F16.F32.PACK_AB R199, R22, R2 ;  /* 0x0000000216c7723e */ /* 0x004fe200000000ff */
[----:B------:R-:W-:Y:S01]  /*4cc0*/  VIADD R2, R0, UR8 ;  /* 0x0000000800027c36 */ /* 0x000fe20008000000 */
[----:B------:R-:W-:Y:S01]  /*4cd0*/  BAR.SYNC.DEFER_BLOCKING 0x0 ;  /* 0x0000000000007b1d */ /* 0x000fe20000010000 */
[----:B---3--:R-:W-:Y:S02]  /*4ce0*/  F2FP.F16.F32.PACK_AB R146, R149, R148 ;  /* 0x000000949592723e */ /* 0x008fe400000000ff */
[----:B------:R-:W-:-:S04]  /*4cf0*/  LOP3.LUT R3, R3, 0x3, RZ, 0xc0, !PT ;  /* 0x0000000303037812 */ /* 0x000fc800078ec0ff */
[----:B------:R-:W-:Y:S02]  /*4d00*/  R2UR UR12, R3 ;  /* 0x00000000030c72ca */ /* 0x000fe400000e0000 */
[----:B------:R-:W-:Y:S02]  /*4d10*/  LOP3.LUT R3, R0, 0x20, RZ, 0x3c, !PT ;  /* 0x0000002000037812 */ /* 0x000fe400078e3cff */
[----:B----4-:R-:W-:-:S03]  /*4d20*/  F2FP.F16.F32.PACK_AB R147, R151, R150 ;  /* 0x000000969793723e */ /* 0x010fc600000000ff */
[----:B------:R-:W-:Y:S01]  /*4d30*/  VIADD R3, R3, UR8 ;  /* 0x0000000803037c36 */ /* 0x000fe20008000000 */
[----:B------:R1:W-:Y:S05]  /*4d40*/  STSM.16.M88.4 [R2], R8 ;  /* 0x0000000802007844 */ /* 0x0003ea0000000200 */
[----:B------:R-:W-:Y:S01]  /*4d50*/  ULEA UR13, UR12, UR31, 0x6 ;  /* 0x0000001f0c0d7291 */ /* 0x000fe2000f8e303f */
[----:B------:R-:W-:Y:S01]  /*4d60*/  STSM.16.M88.4 [R2+0x8000], R152 ;  /* 0x0080009802007844 */ /* 0x000fe20000000200 */
[----:B------:R-:W-:-:S03]  /*4d70*/  ULEA UR12, UR12, UR8, 0xf ;  /* 0x000000080c0c7291 */ /* 0x000fc6000f8e783f */
[----:B------:R-:W-:Y:S04]  /*4d80*/  STSM.16.M88.4 [R2+0x10000], R168 ;  /* 0x010000a802007844 */ /* 0x000fe80000000200 */
[----:B------:R-:W-:Y:S04]  /*4d90*/  STSM.16.M88.4 [R2+0x18000], R184 ;  /* 0x018000b802007844 */ /* 0x000fe80000000200 */
[----:B------:R-:W-:Y:S01]  /*4da0*/  STSM.16.M88.4 [R2+0x4000], R24 ;  /* 0x0040001802007844 */ /* 0x000fe20000000200 */
[C---:B-1----:R-:W-:Y:S02]  /*4db0*/  LOP3.LUT R8, R0.reuse, 0x40, RZ, 0x3c, !PT ;  /* 0x0000004000087812 */ /* 0x042fe400078e3cff */
[----:B------:R-:W-:Y:S01]  /*4dc0*/  LOP3.LUT R0, R0, 0x60, RZ, 0x3c, !PT ;  /* 0x0000006000007812 */ /* 0x000fe200078e3cff */
[----:B------:R-:W-:Y:S02]  /*4dd0*/  STSM.16.M88.4 [R2+0xc000], R56 ;  /* 0x00c0003802007844 */ /* 0x000fe40000000200 */
[----:B------:R-:W-:-:S02]  /*4de0*/  VIADD R8, R8, UR8 ;  /* 0x0000000808087c36 */ /* 0x000fc40008000000 */
[----:B------:R-:W-:Y:S01]  /*4df0*/  STSM.16.M88.4 [R2+0x14000], R88 ;  /* 0x0140005802007844 */ /* 0x000fe20000000200 */
[----:B------:R-:W-:-:S03]  /*4e00*/  VIADD R0, R0, UR8 ;  /* 0x0000000800007c36 */ /* 0x000fc60008000000 */
[----:B------:R-:W-:Y:S04]  /*4e10*/  STSM.16.M88.4 [R2+0x1c000], R120 ;  /* 0x01c0007802007844 */ /* 0x000fe80000000200 */
[----:B------:R-:W-:Y:S04]  /*4e20*/  STSM.16.M88.4 [R3], R4 ;  /* 0x0000000403007844 */ /* 0x000fe80000000200 */
[----:B------:R-:W-:Y:S04]  /*4e30*/  STSM.16.M88.4 [R3+0x8000], R156 ;  /* 0x0080009c03007844 */ /* 0x000fe80000000200 */
[----:B------:R-:W-:Y:S04]  /*4e40*/  STSM.16.M88.4 [R3+0x10000], R172 ;  /* 0x010000ac03007844 */ /* 0x000fe80000000200 */
[----:B------:R-:W-:Y:S04]  /*4e50*/  STSM.16.M88.4 [R3+0x18000], R188 ;  /* 0x018000bc03007844 */ /* 0x000fe80000000200 */
[----:B------:R-:W-:Y:S04]  /*4e60*/  STSM.16.M88.4 [R3+0x4000], R32 ;  /* 0x0040002003007844 */ /* 0x000fe80000000200 */
[----:B------:R-:W-:Y:S04]  /*4e70*/  STSM.16.M88.4 [R3+0xc000], R64 ;  /* 0x00c0004003007844 */ /* 0x000fe80000000200 */
[----:B------:R-:W-:Y:S04]  /*4e80*/  STSM.16.M88.4 [R3+0x14000], R96 ;  /* 0x0140006003007844 */ /* 0x000fe80000000200 */
        /* <DEDUP_REMOVED lines=16> */
[----:B------:R-:W-:Y:S01]  /*4f90*/  STSM.16.M88.4 [R0+0x1c000], R144 ;  /* 0x01c0009000007844 */ /* 0x000fe20000000200 */
[----:B------:R1:W-:Y:S06]  /*4fa0*/  MEMBAR.ALL.CTA ;  /* 0x0000000000007992 */ /* 0x0003ec0000008000 */
[----:B-1----:R-:W1:Y:S02]  /*4fb0*/  FENCE.VIEW.ASYNC.S ;  /* 0x00000000000073c6 */ /* 0x002e640000000000 */
[----:B-1----:R-:W-:Y:S06]  /*4fc0*/  BAR.SYNC.DEFER_BLOCKING 0x0 ;  /* 0x0000000000007b1d */ /* 0x002fec0000010000 */
[----:B------:R1:W-:Y:S01]  /*4fd0*/  @UP1 UTMASTG.2D [UR12], [UR4] ;  /* 0x0000000c040013b5 */ /* 0x0003e20008008000 */
[----:B------:R0:W-:Y:S01]  /*4fe0*/  UTMACMDFLUSH ;  /* 0x00000000000079b7 */ /* 0x0001e20000000000 */
[----:B------:R-:W-:-:S04]  /*4ff0*/  DEPBAR.LE SB0, 0x0 ;  /* 0x000080000000791a */ /* 0x000fc80000000000 */
[----:B------:R-:W-:Y:S06]  /*5000*/  BAR.SYNC.DEFER_BLOCKING 0x0 ;  /* 0x0000000000007b1d */ /* 0x000fec0000010000 */
[----:B-1----:R-:W-:Y:S05]  /*5010*/  EXIT ;  /* 0x000000000000794d */ /* 0x002fea0003800000 */
.L_x_49:
[----:B------:R-:W1:Y:S02]  /*5020*/  SYNCS.PHASECHK.TRANS64.TRYWAIT P0, [UR8+0x10000], R2 ;  /* 0x01000002ff0075a7 */ /* 0x000e640008000148 */
[----:B-1----:R-:W-:Y:S05]  /*5030*/  @!P0 BRA `(.L_x_49) ;  /* 0xfffffffc00f88947 */ /* 0x002fea000383ffff */
[----:B------:R-:W-:Y:S05]  /*5040*/  BRA `(.L_x_51) ;  /* 0xffffffdc00707947 */ /* 0x000fea000383ffff */
.L_x_52:
[----:B------:R-:W-:-:S00]  /*5050*/  BRA `(.L_x_52) ;  /* 0xfffffffc00fc7947 */ /* 0x000fc0000383ffff */
[----:B------:R-:W-:-:S00]  /*5060*/  NOP ;  /* 0x0000000000007918 */ /* 0x000fc00000000000 */
        /* <DEDUP_REMOVED lines=9> */
.L_x_53:


//--------------------- .nv.shared.gluon_wgmma    --------------------------
	.section	.nv.shared.gluon_wgmma,"aw",@nobits
	.sectionflags	@""
	.align	16
	.zero		1024


//--------------------- .nv.shared.reserved.0     --------------------------
	.section	.nv.shared.reserved.0,"aw",@nobits
	.weak		__nv_reservedSMEM_offset_0_alias
	.size		__nv_reservedSMEM_offset_0_alias, 0, 0
	.other		__nv_reservedSMEM_offset_0_alias,@"STO_CUDA_RESERVED_SHARED STV_DEFAULT"
__nv_reservedSMEM_offset_0_alias:
	.zero		0


//--------------------- .nv.constant0.gluon_wgmma --------------------------
	.section	.nv.constant0.gluon_wgmma,"a",@progbits
	.sectionflags	@""
	.align	4
.nv.constant0.gluon_wgmma:
	.zero		608


//--------------------- SYMBOLS --------------------------

	.type		.nv.reservedSmem.offset0,@object
	.size		.nv.reservedSmem.offset0,0x4
